//
// Generated by NVIDIA NVVM Compiler
//
// Compiler Build ID: CL-36424714
// Cuda compilation tools, release 13.0, V13.0.88
// Based on NVVM 20.0.0
//

.version 9.0
.target sm_100
.address_size 64

	// .globl	_Z25selective_scan_fwd_kernelIfEvPKT_S2_S2_S2_S2_S2_S2_PS0_S3_S3_iiii

.visible .entry _Z25selective_scan_fwd_kernelIfEvPKT_S2_S2_S2_S2_S2_S2_PS0_S3_S3_iiii(
	.param .u64 .ptr .align 1 _Z25selective_scan_fwd_kernelIfEvPKT_S2_S2_S2_S2_S2_S2_PS0_S3_S3_iiii_param_0,
	.param .u64 .ptr .align 1 _Z25selective_scan_fwd_kernelIfEvPKT_S2_S2_S2_S2_S2_S2_PS0_S3_S3_iiii_param_1,
	.param .u64 .ptr .align 1 _Z25selective_scan_fwd_kernelIfEvPKT_S2_S2_S2_S2_S2_S2_PS0_S3_S3_iiii_param_2,
	.param .u64 .ptr .align 1 _Z25selective_scan_fwd_kernelIfEvPKT_S2_S2_S2_S2_S2_S2_PS0_S3_S3_iiii_param_3,
	.param .u64 .ptr .align 1 _Z25selective_scan_fwd_kernelIfEvPKT_S2_S2_S2_S2_S2_S2_PS0_S3_S3_iiii_param_4,
	.param .u64 .ptr .align 1 _Z25selective_scan_fwd_kernelIfEvPKT_S2_S2_S2_S2_S2_S2_PS0_S3_S3_iiii_param_5,
	.param .u64 .ptr .align 1 _Z25selective_scan_fwd_kernelIfEvPKT_S2_S2_S2_S2_S2_S2_PS0_S3_S3_iiii_param_6,
	.param .u64 .ptr .align 1 _Z25selective_scan_fwd_kernelIfEvPKT_S2_S2_S2_S2_S2_S2_PS0_S3_S3_iiii_param_7,
	.param .u64 .ptr .align 1 _Z25selective_scan_fwd_kernelIfEvPKT_S2_S2_S2_S2_S2_S2_PS0_S3_S3_iiii_param_8,
	.param .u64 .ptr .align 1 _Z25selective_scan_fwd_kernelIfEvPKT_S2_S2_S2_S2_S2_S2_PS0_S3_S3_iiii_param_9,
	.param .u32 _Z25selective_scan_fwd_kernelIfEvPKT_S2_S2_S2_S2_S2_S2_PS0_S3_S3_iiii_param_10,
	.param .u32 _Z25selective_scan_fwd_kernelIfEvPKT_S2_S2_S2_S2_S2_S2_PS0_S3_S3_iiii_param_11,
	.param .u32 _Z25selective_scan_fwd_kernelIfEvPKT_S2_S2_S2_S2_S2_S2_PS0_S3_S3_iiii_param_12,
	.param .u32 _Z25selective_scan_fwd_kernelIfEvPKT_S2_S2_S2_S2_S2_S2_PS0_S3_S3_iiii_param_13
)
{
	.reg .pred 	%p<47>;
	.reg .b32 	%r<179>;
	.reg .b32 	%f<704>;
	.reg .b64 	%rd<376>;

	ld.param.u64 	%rd90, [_Z25selective_scan_fwd_kernelIfEvPKT_S2_S2_S2_S2_S2_S2_PS0_S3_S3_iiii_param_0];
	ld.param.u64 	%rd91, [_Z25selective_scan_fwd_kernelIfEvPKT_S2_S2_S2_S2_S2_S2_PS0_S3_S3_iiii_param_1];
	ld.param.u64 	%rd97, [_Z25selective_scan_fwd_kernelIfEvPKT_S2_S2_S2_S2_S2_S2_PS0_S3_S3_iiii_param_2];
	ld.param.u64 	%rd98, [_Z25selective_scan_fwd_kernelIfEvPKT_S2_S2_S2_S2_S2_S2_PS0_S3_S3_iiii_param_3];
	ld.param.u64 	%rd99, [_Z25selective_scan_fwd_kernelIfEvPKT_S2_S2_S2_S2_S2_S2_PS0_S3_S3_iiii_param_4];
	ld.param.u64 	%rd92, [_Z25selective_scan_fwd_kernelIfEvPKT_S2_S2_S2_S2_S2_S2_PS0_S3_S3_iiii_param_5];
	ld.param.u64 	%rd93, [_Z25selective_scan_fwd_kernelIfEvPKT_S2_S2_S2_S2_S2_S2_PS0_S3_S3_iiii_param_6];
	ld.param.u64 	%rd94, [_Z25selective_scan_fwd_kernelIfEvPKT_S2_S2_S2_S2_S2_S2_PS0_S3_S3_iiii_param_7];
	ld.param.u64 	%rd95, [_Z25selective_scan_fwd_kernelIfEvPKT_S2_S2_S2_S2_S2_S2_PS0_S3_S3_iiii_param_8];
	ld.param.u64 	%rd96, [_Z25selective_scan_fwd_kernelIfEvPKT_S2_S2_S2_S2_S2_S2_PS0_S3_S3_iiii_param_9];
	ld.param.u32 	%r67, [_Z25selective_scan_fwd_kernelIfEvPKT_S2_S2_S2_S2_S2_S2_PS0_S3_S3_iiii_param_10];
	ld.param.u32 	%r64, [_Z25selective_scan_fwd_kernelIfEvPKT_S2_S2_S2_S2_S2_S2_PS0_S3_S3_iiii_param_11];
	ld.param.u32 	%r65, [_Z25selective_scan_fwd_kernelIfEvPKT_S2_S2_S2_S2_S2_S2_PS0_S3_S3_iiii_param_12];
	ld.param.u32 	%r66, [_Z25selective_scan_fwd_kernelIfEvPKT_S2_S2_S2_S2_S2_S2_PS0_S3_S3_iiii_param_13];
	cvta.to.global.u64 	%rd1, %rd93;
	cvta.to.global.u64 	%rd2, %rd99;
	cvta.to.global.u64 	%rd3, %rd98;
	cvta.to.global.u64 	%rd4, %rd97;
	cvta.to.global.u64 	%rd5, %rd96;
	mov.u32 	%r68, %ctaid.x;
	mov.u32 	%r69, %ntid.x;
	mov.u32 	%r70, %tid.x;
	mad.lo.s32 	%r1, %r68, %r69, %r70;
	mul.lo.s32 	%r71, %r65, %r67;
	setp.ge.s32 	%p1, %r1, %r71;
	@%p1 bra 	$L__BB0_68;
	cvta.to.global.u64 	%rd100, %rd92;
	cvta.to.global.u64 	%rd101, %rd95;
	cvta.to.global.u64 	%rd102, %rd90;
	cvta.to.global.u64 	%rd103, %rd91;
	cvta.to.global.u64 	%rd104, %rd94;
	div.s32 	%r2, %r1, %r65;
	mul.lo.s32 	%r72, %r2, %r65;
	sub.s32 	%r73, %r1, %r72;
	mul.lo.s32 	%r74, %r65, %r64;
	mul.lo.s32 	%r75, %r74, %r2;
	cvt.s64.s32 	%rd105, %r75;
	cvt.s64.s32 	%rd106, %r73;
	add.s64 	%rd107, %rd105, %rd106;
	shl.b64 	%rd108, %rd107, 2;
	add.s64 	%rd359, %rd102, %rd108;
	add.s64 	%rd343, %rd103, %rd108;
	add.s64 	%rd358, %rd104, %rd108;
	mul.lo.s32 	%r76, %r75, %r66;
	cvt.s64.s32 	%rd109, %r76;
	mul.lo.s32 	%r77, %r73, %r66;
	cvt.s64.s32 	%rd9, %r77;
	add.s64 	%rd110, %rd109, %rd9;
	shl.b64 	%rd111, %rd110, 2;
	add.s64 	%rd371, %rd101, %rd111;
	mul.wide.s32 	%rd112, %r73, 4;
	add.s64 	%rd113, %rd100, %rd112;
	ld.global.nc.f32 	%f1, [%rd113];
	setp.lt.s32 	%p2, %r64, 1;
	@%p2 bra 	$L__BB0_54;
	cvt.u32.u64 	%r78, %rd9;
	mul.lo.s32 	%r79, %r66, %r64;
	mul.lo.s32 	%r80, %r79, %r2;
	cvt.s64.s32 	%rd11, %r80;
	setp.lt.s32 	%p3, %r66, 1;
	mul.lo.s32 	%r3, %r65, %r66;
	neg.s32 	%r81, %r3;
	cvt.s64.s32 	%rd12, %r81;
	mad.lo.s32 	%r4, %r3, %r2, %r78;
	@%p3 bra 	$L__BB0_42;
	setp.ne.s64 	%p12, %rd93, 0;
	@%p12 bra 	$L__BB0_23;
	add.s32 	%r5, %r66, -1;
	and.b32  	%r6, %r66, 3;
	add.s32 	%r7, %r6, -1;
	and.b32  	%r8, %r66, 2147483644;
	and.b32  	%r9, %r66, 1;
	neg.s32 	%r10, %r8;
	shl.b64 	%rd252, %rd9, 2;
	add.s64 	%rd253, %rd252, %rd4;
	add.s64 	%rd13, %rd253, 8;
	shl.b64 	%rd14, %rd12, 2;
	mov.b32 	%r158, 0;
$L__BB0_5:
	ld.global.nc.f32 	%f2, [%rd359];
	ld.global.nc.f32 	%f3, [%rd343];
	mul.lo.s32 	%r122, %r158, %r66;
	cvt.u64.u32 	%rd254, %r122;
	add.s64 	%rd19, %rd254, %rd11;
	setp.eq.s32 	%p25, %r158, 0;
	@%p25 bra 	$L__BB0_15;
	setp.lt.u32 	%p26, %r5, 3;
	mov.f32 	%f687, 0f00000000;
	mov.b32 	%r161, 0;
	@%p26 bra 	$L__BB0_9;
	shl.b64 	%rd255, %rd19, 2;
	add.s64 	%rd256, %rd3, %rd255;
	add.s64 	%rd347, %rd256, 8;
	add.s64 	%rd257, %rd2, %rd255;
	add.s64 	%rd346, %rd257, 8;
	add.s64 	%rd345, %rd371, 8;
	mov.f32 	%f687, 0f00000000;
	mov.u64 	%rd348, %rd13;
	mov.u32 	%r159, %r10;
$L__BB0_8:
	.pragma "nounroll";
	ld.global.nc.f32 	%f382, [%rd348+-8];
	ld.global.nc.f32 	%f383, [%rd347+-8];
	ld.global.nc.f32 	%f384, [%rd346+-8];
	mul.f32 	%f385, %f3, %f382;
	fma.rn.f32 	%f386, %f385, 0f3BBB989D, 0f3F000000;
	cvt.sat.f32.f32 	%f387, %f386;
	mov.f32 	%f388, 0f4B400001;
	mov.f32 	%f389, 0f437C0000;
	fma.rm.f32 	%f390, %f387, %f389, %f388;
	add.f32 	%f391, %f390, 0fCB40007F;
	neg.f32 	%f392, %f391;
	fma.rn.f32 	%f393, %f385, 0f3FB8AA3B, %f392;
	fma.rn.f32 	%f394, %f385, 0f32A57060, %f393;
	mov.b32 	%r124, %f390;
	shl.b32 	%r125, %r124, 23;
	mov.b32 	%f395, %r125;
	ex2.approx.ftz.f32 	%f396, %f394;
	mul.f32 	%f397, %f396, %f395;
	mul.f32 	%f398, %f3, %f383;
	add.s64 	%rd258, %rd345, %rd14;
	ld.global.f32 	%f399, [%rd258+-8];
	mul.f32 	%f400, %f397, %f399;
	fma.rn.f32 	%f401, %f2, %f398, %f400;
	st.global.f32 	[%rd345+-8], %f401;
	fma.rn.f32 	%f402, %f384, %f401, %f687;
	ld.global.nc.f32 	%f403, [%rd348+-4];
	ld.global.nc.f32 	%f404, [%rd347+-4];
	ld.global.nc.f32 	%f405, [%rd346+-4];
	mul.f32 	%f406, %f3, %f403;
	fma.rn.f32 	%f407, %f406, 0f3BBB989D, 0f3F000000;
	cvt.sat.f32.f32 	%f408, %f407;
	fma.rm.f32 	%f409, %f408, %f389, %f388;
	add.f32 	%f410, %f409, 0fCB40007F;
	neg.f32 	%f411, %f410;
	fma.rn.f32 	%f412, %f406, 0f3FB8AA3B, %f411;
	fma.rn.f32 	%f413, %f406, 0f32A57060, %f412;
	mov.b32 	%r126, %f409;
	shl.b32 	%r127, %r126, 23;
	mov.b32 	%f414, %r127;
	ex2.approx.ftz.f32 	%f415, %f413;
	mul.f32 	%f416, %f415, %f414;
	mul.f32 	%f417, %f3, %f404;
	ld.global.f32 	%f418, [%rd258+-4];
	mul.f32 	%f419, %f416, %f418;
	fma.rn.f32 	%f420, %f2, %f417, %f419;
	st.global.f32 	[%rd345+-4], %f420;
	fma.rn.f32 	%f421, %f405, %f420, %f402;
	ld.global.nc.f32 	%f422, [%rd348];
	ld.global.nc.f32 	%f423, [%rd347];
	ld.global.nc.f32 	%f424, [%rd346];
	mul.f32 	%f425, %f3, %f422;
	fma.rn.f32 	%f426, %f425, 0f3BBB989D, 0f3F000000;
	cvt.sat.f32.f32 	%f427, %f426;
	fma.rm.f32 	%f428, %f427, %f389, %f388;
	add.f32 	%f429, %f428, 0fCB40007F;
	neg.f32 	%f430, %f429;
	fma.rn.f32 	%f431, %f425, 0f3FB8AA3B, %f430;
	fma.rn.f32 	%f432, %f425, 0f32A57060, %f431;
	mov.b32 	%r128, %f428;
	shl.b32 	%r129, %r128, 23;
	mov.b32 	%f433, %r129;
	ex2.approx.ftz.f32 	%f434, %f432;
	mul.f32 	%f435, %f434, %f433;
	mul.f32 	%f436, %f3, %f423;
	ld.global.f32 	%f437, [%rd258];
	mul.f32 	%f438, %f435, %f437;
	fma.rn.f32 	%f439, %f2, %f436, %f438;
	st.global.f32 	[%rd345], %f439;
	fma.rn.f32 	%f440, %f424, %f439, %f421;
	ld.global.nc.f32 	%f441, [%rd348+4];
	ld.global.nc.f32 	%f442, [%rd347+4];
	ld.global.nc.f32 	%f443, [%rd346+4];
	mul.f32 	%f444, %f3, %f441;
	fma.rn.f32 	%f445, %f444, 0f3BBB989D, 0f3F000000;
	cvt.sat.f32.f32 	%f446, %f445;
	fma.rm.f32 	%f447, %f446, %f389, %f388;
	add.f32 	%f448, %f447, 0fCB40007F;
	neg.f32 	%f449, %f448;
	fma.rn.f32 	%f450, %f444, 0f3FB8AA3B, %f449;
	fma.rn.f32 	%f451, %f444, 0f32A57060, %f450;
	mov.b32 	%r130, %f447;
	shl.b32 	%r131, %r130, 23;
	mov.b32 	%f452, %r131;
	ex2.approx.ftz.f32 	%f453, %f451;
	mul.f32 	%f454, %f453, %f452;
	mul.f32 	%f455, %f3, %f442;
	ld.global.f32 	%f456, [%rd258+4];
	mul.f32 	%f457, %f454, %f456;
	fma.rn.f32 	%f458, %f2, %f455, %f457;
	st.global.f32 	[%rd345+4], %f458;
	fma.rn.f32 	%f687, %f443, %f458, %f440;
	add.s32 	%r159, %r159, 4;
	add.s64 	%rd348, %rd348, 16;
	add.s64 	%rd347, %rd347, 16;
	add.s64 	%rd346, %rd346, 16;
	add.s64 	%rd345, %rd345, 16;
	setp.ne.s32 	%p27, %r159, 0;
	mov.u32 	%r161, %r8;
	@%p27 bra 	$L__BB0_8;
$L__BB0_9:
	setp.eq.s32 	%p28, %r6, 0;
	@%p28 bra 	$L__BB0_14;
	setp.eq.s32 	%p29, %r7, 0;
	@%p29 bra 	$L__BB0_12;
	cvt.u64.u32 	%rd259, %r161;
	add.s64 	%rd260, %rd259, %rd9;
	shl.b64 	%rd261, %rd260, 2;
	add.s64 	%rd262, %rd4, %rd261;
	ld.global.nc.f32 	%f460, [%rd262];
	add.s64 	%rd263, %rd19, %rd259;
	shl.b64 	%rd264, %rd263, 2;
	add.s64 	%rd265, %rd3, %rd264;
	ld.global.nc.f32 	%f461, [%rd265];
	add.s64 	%rd266, %rd2, %rd264;
	ld.global.nc.f32 	%f462, [%rd266];
	mul.f32 	%f463, %f3, %f460;
	fma.rn.f32 	%f464, %f463, 0f3BBB989D, 0f3F000000;
	cvt.sat.f32.f32 	%f465, %f464;
	mov.f32 	%f466, 0f4B400001;
	mov.f32 	%f467, 0f437C0000;
	fma.rm.f32 	%f468, %f465, %f467, %f466;
	add.f32 	%f469, %f468, 0fCB40007F;
	neg.f32 	%f470, %f469;
	fma.rn.f32 	%f471, %f463, 0f3FB8AA3B, %f470;
	fma.rn.f32 	%f472, %f463, 0f32A57060, %f471;
	mov.b32 	%r132, %f468;
	shl.b32 	%r133, %r132, 23;
	mov.b32 	%f473, %r133;
	ex2.approx.ftz.f32 	%f474, %f472;
	mul.f32 	%f475, %f474, %f473;
	mul.f32 	%f476, %f3, %f461;
	add.s64 	%rd267, %rd259, %rd12;
	shl.b64 	%rd268, %rd267, 2;
	add.s64 	%rd269, %rd371, %rd268;
	ld.global.f32 	%f477, [%rd269];
	mul.f32 	%f478, %f475, %f477;
	fma.rn.f32 	%f479, %f2, %f476, %f478;
	mul.wide.u32 	%rd270, %r161, 4;
	add.s64 	%rd271, %rd371, %rd270;
	st.global.f32 	[%rd271], %f479;
	fma.rn.f32 	%f480, %f462, %f479, %f687;
	ld.global.nc.f32 	%f481, [%rd262+4];
	ld.global.nc.f32 	%f482, [%rd265+4];
	ld.global.nc.f32 	%f483, [%rd266+4];
	mul.f32 	%f484, %f3, %f481;
	fma.rn.f32 	%f485, %f484, 0f3BBB989D, 0f3F000000;
	cvt.sat.f32.f32 	%f486, %f485;
	fma.rm.f32 	%f487, %f486, %f467, %f466;
	add.f32 	%f488, %f487, 0fCB40007F;
	neg.f32 	%f489, %f488;
	fma.rn.f32 	%f490, %f484, 0f3FB8AA3B, %f489;
	fma.rn.f32 	%f491, %f484, 0f32A57060, %f490;
	mov.b32 	%r134, %f487;
	shl.b32 	%r135, %r134, 23;
	mov.b32 	%f492, %r135;
	ex2.approx.ftz.f32 	%f493, %f491;
	mul.f32 	%f494, %f493, %f492;
	mul.f32 	%f495, %f3, %f482;
	ld.global.f32 	%f496, [%rd269+4];
	mul.f32 	%f497, %f494, %f496;
	fma.rn.f32 	%f498, %f2, %f495, %f497;
	st.global.f32 	[%rd271+4], %f498;
	fma.rn.f32 	%f687, %f483, %f498, %f480;
	add.s32 	%r161, %r161, 2;
$L__BB0_12:
	setp.eq.s32 	%p30, %r9, 0;
	@%p30 bra 	$L__BB0_14;
	cvt.u64.u32 	%rd272, %r161;
	add.s64 	%rd273, %rd272, %rd9;
	shl.b64 	%rd274, %rd273, 2;
	add.s64 	%rd275, %rd4, %rd274;
	ld.global.nc.f32 	%f499, [%rd275];
	add.s64 	%rd276, %rd19, %rd272;
	shl.b64 	%rd277, %rd276, 2;
	add.s64 	%rd278, %rd3, %rd277;
	ld.global.nc.f32 	%f500, [%rd278];
	add.s64 	%rd279, %rd2, %rd277;
	ld.global.nc.f32 	%f501, [%rd279];
	mul.f32 	%f502, %f3, %f499;
	fma.rn.f32 	%f503, %f502, 0f3BBB989D, 0f3F000000;
	cvt.sat.f32.f32 	%f504, %f503;
	mov.f32 	%f505, 0f4B400001;
	mov.f32 	%f506, 0f437C0000;
	fma.rm.f32 	%f507, %f504, %f506, %f505;
	add.f32 	%f508, %f507, 0fCB40007F;
	neg.f32 	%f509, %f508;
	fma.rn.f32 	%f510, %f502, 0f3FB8AA3B, %f509;
	fma.rn.f32 	%f511, %f502, 0f32A57060, %f510;
	mov.b32 	%r136, %f507;
	shl.b32 	%r137, %r136, 23;
	mov.b32 	%f512, %r137;
	ex2.approx.ftz.f32 	%f513, %f511;
	mul.f32 	%f514, %f513, %f512;
	mul.f32 	%f515, %f3, %f500;
	add.s64 	%rd280, %rd272, %rd12;
	shl.b64 	%rd281, %rd280, 2;
	add.s64 	%rd282, %rd371, %rd281;
	ld.global.f32 	%f516, [%rd282];
	mul.f32 	%f517, %f514, %f516;
	fma.rn.f32 	%f518, %f2, %f515, %f517;
	mul.wide.u32 	%rd283, %r161, 4;
	add.s64 	%rd284, %rd371, %rd283;
	st.global.f32 	[%rd284], %f518;
	fma.rn.f32 	%f687, %f501, %f518, %f687;
$L__BB0_14:
	fma.rn.f32 	%f652, %f1, %f2, %f687;
	st.global.f32 	[%rd358], %f652;
	mul.wide.s32 	%rd315, %r65, 4;
	add.s64 	%rd359, %rd359, %rd315;
	add.s64 	%rd343, %rd343, %rd315;
	add.s64 	%rd358, %rd358, %rd315;
	mul.wide.s32 	%rd316, %r3, 4;
	add.s64 	%rd371, %rd371, %rd316;
	add.s32 	%r158, %r158, 1;
	setp.eq.s32 	%p36, %r158, %r64;
	@%p36 bra 	$L__BB0_54;
	bra.uni 	$L__BB0_5;
$L__BB0_15:
	setp.lt.u32 	%p31, %r5, 3;
	mov.f32 	%f687, 0f00000000;
	mov.b32 	%r164, 0;
	@%p31 bra 	$L__BB0_18;
	mov.f32 	%f687, 0f00000000;
	mov.b32 	%r162, 0;
$L__BB0_17:
	.pragma "nounroll";
	cvt.u64.u32 	%rd285, %r162;
	add.s64 	%rd286, %rd285, %rd9;
	shl.b64 	%rd287, %rd286, 2;
	add.s64 	%rd288, %rd4, %rd287;
	ld.global.nc.f32 	%f522, [%rd288];
	add.s64 	%rd289, %rd19, %rd285;
	shl.b64 	%rd290, %rd289, 2;
	add.s64 	%rd291, %rd3, %rd290;
	ld.global.nc.f32 	%f523, [%rd291];
	add.s64 	%rd292, %rd2, %rd290;
	ld.global.nc.f32 	%f524, [%rd292];
	mul.f32 	%f525, %f3, %f522;
	fma.rn.f32 	%f526, %f525, 0f3BBB989D, 0f3F000000;
	cvt.sat.f32.f32 	%f527, %f526;
	mov.f32 	%f528, 0f4B400001;
	mov.f32 	%f529, 0f437C0000;
	fma.rm.f32 	%f530, %f527, %f529, %f528;
	add.f32 	%f531, %f530, 0fCB40007F;
	neg.f32 	%f532, %f531;
	fma.rn.f32 	%f533, %f525, 0f3FB8AA3B, %f532;
	fma.rn.f32 	%f534, %f525, 0f32A57060, %f533;
	mov.b32 	%r140, %f530;
	shl.b32 	%r141, %r140, 23;
	mov.b32 	%f535, %r141;
	ex2.approx.ftz.f32 	%f536, %f534;
	mul.f32 	%f537, %f536, %f535;
	mul.f32 	%f538, %f3, %f523;
	mul.f32 	%f539, %f537, 0f00000000;
	fma.rn.f32 	%f540, %f2, %f538, %f539;
	mul.wide.u32 	%rd293, %r162, 4;
	add.s64 	%rd294, %rd371, %rd293;
	st.global.f32 	[%rd294], %f540;
	fma.rn.f32 	%f541, %f524, %f540, %f687;
	ld.global.nc.f32 	%f542, [%rd288+4];
	ld.global.nc.f32 	%f543, [%rd291+4];
	ld.global.nc.f32 	%f544, [%rd292+4];
	mul.f32 	%f545, %f3, %f542;
	fma.rn.f32 	%f546, %f545, 0f3BBB989D, 0f3F000000;
	cvt.sat.f32.f32 	%f547, %f546;
	fma.rm.f32 	%f548, %f547, %f529, %f528;
	add.f32 	%f549, %f548, 0fCB40007F;
	neg.f32 	%f550, %f549;
	fma.rn.f32 	%f551, %f545, 0f3FB8AA3B, %f550;
	fma.rn.f32 	%f552, %f545, 0f32A57060, %f551;
	mov.b32 	%r142, %f548;
	shl.b32 	%r143, %r142, 23;
	mov.b32 	%f553, %r143;
	ex2.approx.ftz.f32 	%f554, %f552;
	mul.f32 	%f555, %f554, %f553;
	mul.f32 	%f556, %f3, %f543;
	mul.f32 	%f557, %f555, 0f00000000;
	fma.rn.f32 	%f558, %f2, %f556, %f557;
	st.global.f32 	[%rd294+4], %f558;
	fma.rn.f32 	%f559, %f544, %f558, %f541;
	ld.global.nc.f32 	%f560, [%rd288+8];
	ld.global.nc.f32 	%f561, [%rd291+8];
	ld.global.nc.f32 	%f562, [%rd292+8];
	mul.f32 	%f563, %f3, %f560;
	fma.rn.f32 	%f564, %f563, 0f3BBB989D, 0f3F000000;
	cvt.sat.f32.f32 	%f565, %f564;
	fma.rm.f32 	%f566, %f565, %f529, %f528;
	add.f32 	%f567, %f566, 0fCB40007F;
	neg.f32 	%f568, %f567;
	fma.rn.f32 	%f569, %f563, 0f3FB8AA3B, %f568;
	fma.rn.f32 	%f570, %f563, 0f32A57060, %f569;
	mov.b32 	%r144, %f566;
	shl.b32 	%r145, %r144, 23;
	mov.b32 	%f571, %r145;
	ex2.approx.ftz.f32 	%f572, %f570;
	mul.f32 	%f573, %f572, %f571;
	mul.f32 	%f574, %f3, %f561;
	mul.f32 	%f575, %f573, 0f00000000;
	fma.rn.f32 	%f576, %f2, %f574, %f575;
	st.global.f32 	[%rd294+8], %f576;
	fma.rn.f32 	%f577, %f562, %f576, %f559;
	ld.global.nc.f32 	%f578, [%rd288+12];
	ld.global.nc.f32 	%f579, [%rd291+12];
	ld.global.nc.f32 	%f580, [%rd292+12];
	mul.f32 	%f581, %f3, %f578;
	fma.rn.f32 	%f582, %f581, 0f3BBB989D, 0f3F000000;
	cvt.sat.f32.f32 	%f583, %f582;
	fma.rm.f32 	%f584, %f583, %f529, %f528;
	add.f32 	%f585, %f584, 0fCB40007F;
	neg.f32 	%f586, %f585;
	fma.rn.f32 	%f587, %f581, 0f3FB8AA3B, %f586;
	fma.rn.f32 	%f588, %f581, 0f32A57060, %f587;
	mov.b32 	%r146, %f584;
	shl.b32 	%r147, %r146, 23;
	mov.b32 	%f589, %r147;
	ex2.approx.ftz.f32 	%f590, %f588;
	mul.f32 	%f591, %f590, %f589;
	mul.f32 	%f592, %f3, %f579;
	mul.f32 	%f593, %f591, 0f00000000;
	fma.rn.f32 	%f594, %f2, %f592, %f593;
	st.global.f32 	[%rd294+12], %f594;
	fma.rn.f32 	%f687, %f580, %f594, %f577;
	add.s32 	%r162, %r162, 4;
	setp.ne.s32 	%p32, %r162, %r8;
	mov.u32 	%r164, %r8;
	@%p32 bra 	$L__BB0_17;
$L__BB0_18:
	setp.eq.s32 	%p33, %r6, 0;
	@%p33 bra 	$L__BB0_14;
	setp.eq.s32 	%p34, %r7, 0;
	@%p34 bra 	$L__BB0_21;
	cvt.u64.u32 	%rd295, %r164;
	add.s64 	%rd296, %rd295, %rd9;
	shl.b64 	%rd297, %rd296, 2;
	add.s64 	%rd298, %rd4, %rd297;
	ld.global.nc.f32 	%f596, [%rd298];
	add.s64 	%rd299, %rd19, %rd295;
	shl.b64 	%rd300, %rd299, 2;
	add.s64 	%rd301, %rd3, %rd300;
	ld.global.nc.f32 	%f597, [%rd301];
	add.s64 	%rd302, %rd2, %rd300;
	ld.global.nc.f32 	%f598, [%rd302];
	mul.f32 	%f599, %f3, %f596;
	fma.rn.f32 	%f600, %f599, 0f3BBB989D, 0f3F000000;
	cvt.sat.f32.f32 	%f601, %f600;
	mov.f32 	%f602, 0f4B400001;
	mov.f32 	%f603, 0f437C0000;
	fma.rm.f32 	%f604, %f601, %f603, %f602;
	add.f32 	%f605, %f604, 0fCB40007F;
	neg.f32 	%f606, %f605;
	fma.rn.f32 	%f607, %f599, 0f3FB8AA3B, %f606;
	fma.rn.f32 	%f608, %f599, 0f32A57060, %f607;
	mov.b32 	%r148, %f604;
	shl.b32 	%r149, %r148, 23;
	mov.b32 	%f609, %r149;
	ex2.approx.ftz.f32 	%f610, %f608;
	mul.f32 	%f611, %f610, %f609;
	mul.f32 	%f612, %f3, %f597;
	mul.f32 	%f613, %f611, 0f00000000;
	fma.rn.f32 	%f614, %f2, %f612, %f613;
	mul.wide.u32 	%rd303, %r164, 4;
	add.s64 	%rd304, %rd371, %rd303;
	st.global.f32 	[%rd304], %f614;
	fma.rn.f32 	%f615, %f598, %f614, %f687;
	ld.global.nc.f32 	%f616, [%rd298+4];
	ld.global.nc.f32 	%f617, [%rd301+4];
	ld.global.nc.f32 	%f618, [%rd302+4];
	mul.f32 	%f619, %f3, %f616;
	fma.rn.f32 	%f620, %f619, 0f3BBB989D, 0f3F000000;
	cvt.sat.f32.f32 	%f621, %f620;
	fma.rm.f32 	%f622, %f621, %f603, %f602;
	add.f32 	%f623, %f622, 0fCB40007F;
	neg.f32 	%f624, %f623;
	fma.rn.f32 	%f625, %f619, 0f3FB8AA3B, %f624;
	fma.rn.f32 	%f626, %f619, 0f32A57060, %f625;
	mov.b32 	%r150, %f622;
	shl.b32 	%r151, %r150, 23;
	mov.b32 	%f627, %r151;
	ex2.approx.ftz.f32 	%f628, %f626;
	mul.f32 	%f629, %f628, %f627;
	mul.f32 	%f630, %f3, %f617;
	mul.f32 	%f631, %f629, 0f00000000;
	fma.rn.f32 	%f632, %f2, %f630, %f631;
	st.global.f32 	[%rd304+4], %f632;
	fma.rn.f32 	%f687, %f618, %f632, %f615;
	add.s32 	%r164, %r164, 2;
$L__BB0_21:
	setp.eq.s32 	%p35, %r9, 0;
	@%p35 bra 	$L__BB0_14;
	cvt.u64.u32 	%rd305, %r164;
	add.s64 	%rd306, %rd305, %rd9;
	shl.b64 	%rd307, %rd306, 2;
	add.s64 	%rd308, %rd4, %rd307;
	ld.global.nc.f32 	%f633, [%rd308];
	add.s64 	%rd309, %rd19, %rd305;
	shl.b64 	%rd310, %rd309, 2;
	add.s64 	%rd311, %rd3, %rd310;
	ld.global.nc.f32 	%f634, [%rd311];
	add.s64 	%rd312, %rd2, %rd310;
	ld.global.nc.f32 	%f635, [%rd312];
	mul.f32 	%f636, %f3, %f633;
	fma.rn.f32 	%f637, %f636, 0f3BBB989D, 0f3F000000;
	cvt.sat.f32.f32 	%f638, %f637;
	mov.f32 	%f639, 0f4B400001;
	mov.f32 	%f640, 0f437C0000;
	fma.rm.f32 	%f641, %f638, %f640, %f639;
	add.f32 	%f642, %f641, 0fCB40007F;
	neg.f32 	%f643, %f642;
	fma.rn.f32 	%f644, %f636, 0f3FB8AA3B, %f643;
	fma.rn.f32 	%f645, %f636, 0f32A57060, %f644;
	mov.b32 	%r152, %f641;
	shl.b32 	%r153, %r152, 23;
	mov.b32 	%f646, %r153;
	ex2.approx.ftz.f32 	%f647, %f645;
	mul.f32 	%f648, %f647, %f646;
	mul.f32 	%f649, %f3, %f634;
	mul.f32 	%f650, %f648, 0f00000000;
	fma.rn.f32 	%f651, %f2, %f649, %f650;
	mul.wide.u32 	%rd313, %r164, 4;
	add.s64 	%rd314, %rd371, %rd313;
	st.global.f32 	[%rd314], %f651;
	fma.rn.f32 	%f687, %f635, %f651, %f687;
	bra.uni 	$L__BB0_14;
$L__BB0_23:
	add.s32 	%r23, %r66, -1;
	and.b32  	%r24, %r66, 3;
	add.s32 	%r25, %r24, -1;
	and.b32  	%r26, %r66, 2147483644;
	and.b32  	%r27, %r66, 1;
	mov.b32 	%r165, 0;
$L__BB0_24:
	ld.global.nc.f32 	%f21, [%rd359];
	ld.global.nc.f32 	%f22, [%rd343];
	mul.lo.s32 	%r85, %r165, %r66;
	cvt.u64.u32 	%rd174, %r85;
	add.s64 	%rd39, %rd174, %rd11;
	setp.eq.s32 	%p13, %r165, 0;
	@%p13 bra 	$L__BB0_40;
	setp.lt.u32 	%p14, %r23, 3;
	mov.f32 	%f698, 0f00000000;
	mov.b32 	%r168, 0;
	@%p14 bra 	$L__BB0_28;
	mov.f32 	%f698, 0f00000000;
	mov.b32 	%r166, 0;
$L__BB0_27:
	.pragma "nounroll";
	cvt.u64.u32 	%rd175, %r166;
	add.s64 	%rd176, %rd175, %rd9;
	shl.b64 	%rd177, %rd176, 2;
	add.s64 	%rd178, %rd4, %rd177;
	ld.global.nc.f32 	%f101, [%rd178];
	add.s64 	%rd179, %rd39, %rd175;
	shl.b64 	%rd180, %rd179, 2;
	add.s64 	%rd181, %rd3, %rd180;
	ld.global.nc.f32 	%f102, [%rd181];
	add.s64 	%rd182, %rd2, %rd180;
	ld.global.nc.f32 	%f103, [%rd182];
	mul.f32 	%f104, %f22, %f101;
	fma.rn.f32 	%f105, %f104, 0f3BBB989D, 0f3F000000;
	cvt.sat.f32.f32 	%f106, %f105;
	mov.f32 	%f107, 0f4B400001;
	mov.f32 	%f108, 0f437C0000;
	fma.rm.f32 	%f109, %f106, %f108, %f107;
	add.f32 	%f110, %f109, 0fCB40007F;
	neg.f32 	%f111, %f110;
	fma.rn.f32 	%f112, %f104, 0f3FB8AA3B, %f111;
	fma.rn.f32 	%f113, %f104, 0f32A57060, %f112;
	mov.b32 	%r88, %f109;
	shl.b32 	%r89, %r88, 23;
	mov.b32 	%f114, %r89;
	ex2.approx.ftz.f32 	%f115, %f113;
	mul.f32 	%f116, %f115, %f114;
	mul.f32 	%f117, %f22, %f102;
	add.s64 	%rd183, %rd175, %rd12;
	shl.b64 	%rd184, %rd183, 2;
	add.s64 	%rd185, %rd371, %rd184;
	ld.global.f32 	%f118, [%rd185];
	mul.f32 	%f119, %f116, %f118;
	fma.rn.f32 	%f120, %f21, %f117, %f119;
	mul.wide.u32 	%rd186, %r166, 4;
	add.s64 	%rd187, %rd371, %rd186;
	st.global.f32 	[%rd187], %f120;
	fma.rn.f32 	%f121, %f103, %f120, %f698;
	ld.global.nc.f32 	%f122, [%rd178+4];
	ld.global.nc.f32 	%f123, [%rd181+4];
	ld.global.nc.f32 	%f124, [%rd182+4];
	mul.f32 	%f125, %f22, %f122;
	fma.rn.f32 	%f126, %f125, 0f3BBB989D, 0f3F000000;
	cvt.sat.f32.f32 	%f127, %f126;
	fma.rm.f32 	%f128, %f127, %f108, %f107;
	add.f32 	%f129, %f128, 0fCB40007F;
	neg.f32 	%f130, %f129;
	fma.rn.f32 	%f131, %f125, 0f3FB8AA3B, %f130;
	fma.rn.f32 	%f132, %f125, 0f32A57060, %f131;
	mov.b32 	%r90, %f128;
	shl.b32 	%r91, %r90, 23;
	mov.b32 	%f133, %r91;
	ex2.approx.ftz.f32 	%f134, %f132;
	mul.f32 	%f135, %f134, %f133;
	mul.f32 	%f136, %f22, %f123;
	ld.global.f32 	%f137, [%rd185+4];
	mul.f32 	%f138, %f135, %f137;
	fma.rn.f32 	%f139, %f21, %f136, %f138;
	st.global.f32 	[%rd187+4], %f139;
	fma.rn.f32 	%f140, %f124, %f139, %f121;
	ld.global.nc.f32 	%f141, [%rd178+8];
	ld.global.nc.f32 	%f142, [%rd181+8];
	ld.global.nc.f32 	%f143, [%rd182+8];
	mul.f32 	%f144, %f22, %f141;
	fma.rn.f32 	%f145, %f144, 0f3BBB989D, 0f3F000000;
	cvt.sat.f32.f32 	%f146, %f145;
	fma.rm.f32 	%f147, %f146, %f108, %f107;
	add.f32 	%f148, %f147, 0fCB40007F;
	neg.f32 	%f149, %f148;
	fma.rn.f32 	%f150, %f144, 0f3FB8AA3B, %f149;
	fma.rn.f32 	%f151, %f144, 0f32A57060, %f150;
	mov.b32 	%r92, %f147;
	shl.b32 	%r93, %r92, 23;
	mov.b32 	%f152, %r93;
	ex2.approx.ftz.f32 	%f153, %f151;
	mul.f32 	%f154, %f153, %f152;
	mul.f32 	%f155, %f22, %f142;
	ld.global.f32 	%f156, [%rd185+8];
	mul.f32 	%f157, %f154, %f156;
	fma.rn.f32 	%f158, %f21, %f155, %f157;
	st.global.f32 	[%rd187+8], %f158;
	fma.rn.f32 	%f159, %f143, %f158, %f140;
	ld.global.nc.f32 	%f160, [%rd178+12];
	ld.global.nc.f32 	%f161, [%rd181+12];
	ld.global.nc.f32 	%f162, [%rd182+12];
	mul.f32 	%f163, %f22, %f160;
	fma.rn.f32 	%f164, %f163, 0f3BBB989D, 0f3F000000;
	cvt.sat.f32.f32 	%f165, %f164;
	fma.rm.f32 	%f166, %f165, %f108, %f107;
	add.f32 	%f167, %f166, 0fCB40007F;
	neg.f32 	%f168, %f167;
	fma.rn.f32 	%f169, %f163, 0f3FB8AA3B, %f168;
	fma.rn.f32 	%f170, %f163, 0f32A57060, %f169;
	mov.b32 	%r94, %f166;
	shl.b32 	%r95, %r94, 23;
	mov.b32 	%f171, %r95;
	ex2.approx.ftz.f32 	%f172, %f170;
	mul.f32 	%f173, %f172, %f171;
	mul.f32 	%f174, %f22, %f161;
	ld.global.f32 	%f175, [%rd185+12];
	mul.f32 	%f176, %f173, %f175;
	fma.rn.f32 	%f177, %f21, %f174, %f176;
	st.global.f32 	[%rd187+12], %f177;
	fma.rn.f32 	%f698, %f162, %f177, %f159;
	add.s32 	%r166, %r166, 4;
	setp.ne.s32 	%p15, %r166, %r26;
	mov.u32 	%r168, %r26;
	@%p15 bra 	$L__BB0_27;
$L__BB0_28:
	setp.eq.s32 	%p16, %r24, 0;
	@%p16 bra 	$L__BB0_33;
	setp.eq.s32 	%p17, %r25, 0;
	@%p17 bra 	$L__BB0_31;
	cvt.u64.u32 	%rd188, %r168;
	add.s64 	%rd189, %rd188, %rd9;
	shl.b64 	%rd190, %rd189, 2;
	add.s64 	%rd191, %rd4, %rd190;
	ld.global.nc.f32 	%f179, [%rd191];
	add.s64 	%rd192, %rd39, %rd188;
	shl.b64 	%rd193, %rd192, 2;
	add.s64 	%rd194, %rd3, %rd193;
	ld.global.nc.f32 	%f180, [%rd194];
	add.s64 	%rd195, %rd2, %rd193;
	ld.global.nc.f32 	%f181, [%rd195];
	mul.f32 	%f182, %f22, %f179;
	fma.rn.f32 	%f183, %f182, 0f3BBB989D, 0f3F000000;
	cvt.sat.f32.f32 	%f184, %f183;
	mov.f32 	%f185, 0f4B400001;
	mov.f32 	%f186, 0f437C0000;
	fma.rm.f32 	%f187, %f184, %f186, %f185;
	add.f32 	%f188, %f187, 0fCB40007F;
	neg.f32 	%f189, %f188;
	fma.rn.f32 	%f190, %f182, 0f3FB8AA3B, %f189;
	fma.rn.f32 	%f191, %f182, 0f32A57060, %f190;
	mov.b32 	%r96, %f187;
	shl.b32 	%r97, %r96, 23;
	mov.b32 	%f192, %r97;
	ex2.approx.ftz.f32 	%f193, %f191;
	mul.f32 	%f194, %f193, %f192;
	mul.f32 	%f195, %f22, %f180;
	add.s64 	%rd196, %rd188, %rd12;
	shl.b64 	%rd197, %rd196, 2;
	add.s64 	%rd198, %rd371, %rd197;
	ld.global.f32 	%f196, [%rd198];
	mul.f32 	%f197, %f194, %f196;
	fma.rn.f32 	%f198, %f21, %f195, %f197;
	mul.wide.u32 	%rd199, %r168, 4;
	add.s64 	%rd200, %rd371, %rd199;
	st.global.f32 	[%rd200], %f198;
	fma.rn.f32 	%f199, %f181, %f198, %f698;
	ld.global.nc.f32 	%f200, [%rd191+4];
	ld.global.nc.f32 	%f201, [%rd194+4];
	ld.global.nc.f32 	%f202, [%rd195+4];
	mul.f32 	%f203, %f22, %f200;
	fma.rn.f32 	%f204, %f203, 0f3BBB989D, 0f3F000000;
	cvt.sat.f32.f32 	%f205, %f204;
	fma.rm.f32 	%f206, %f205, %f186, %f185;
	add.f32 	%f207, %f206, 0fCB40007F;
	neg.f32 	%f208, %f207;
	fma.rn.f32 	%f209, %f203, 0f3FB8AA3B, %f208;
	fma.rn.f32 	%f210, %f203, 0f32A57060, %f209;
	mov.b32 	%r98, %f206;
	shl.b32 	%r99, %r98, 23;
	mov.b32 	%f211, %r99;
	ex2.approx.ftz.f32 	%f212, %f210;
	mul.f32 	%f213, %f212, %f211;
	mul.f32 	%f214, %f22, %f201;
	ld.global.f32 	%f215, [%rd198+4];
	mul.f32 	%f216, %f213, %f215;
	fma.rn.f32 	%f217, %f21, %f214, %f216;
	st.global.f32 	[%rd200+4], %f217;
	fma.rn.f32 	%f698, %f202, %f217, %f199;
	add.s32 	%r168, %r168, 2;
$L__BB0_31:
	setp.eq.s32 	%p18, %r27, 0;
	@%p18 bra 	$L__BB0_33;
	cvt.u64.u32 	%rd201, %r168;
	add.s64 	%rd202, %rd201, %rd9;
	shl.b64 	%rd203, %rd202, 2;
	add.s64 	%rd204, %rd4, %rd203;
	ld.global.nc.f32 	%f218, [%rd204];
	add.s64 	%rd205, %rd39, %rd201;
	shl.b64 	%rd206, %rd205, 2;
	add.s64 	%rd207, %rd3, %rd206;
	ld.global.nc.f32 	%f219, [%rd207];
	add.s64 	%rd208, %rd2, %rd206;
	ld.global.nc.f32 	%f220, [%rd208];
	mul.f32 	%f221, %f22, %f218;
	fma.rn.f32 	%f222, %f221, 0f3BBB989D, 0f3F000000;
	cvt.sat.f32.f32 	%f223, %f222;
	mov.f32 	%f224, 0f4B400001;
	mov.f32 	%f225, 0f437C0000;
	fma.rm.f32 	%f226, %f223, %f225, %f224;
	add.f32 	%f227, %f226, 0fCB40007F;
	neg.f32 	%f228, %f227;
	fma.rn.f32 	%f229, %f221, 0f3FB8AA3B, %f228;
	fma.rn.f32 	%f230, %f221, 0f32A57060, %f229;
	mov.b32 	%r100, %f226;
	shl.b32 	%r101, %r100, 23;
	mov.b32 	%f231, %r101;
	ex2.approx.ftz.f32 	%f232, %f230;
	mul.f32 	%f233, %f232, %f231;
	mul.f32 	%f234, %f22, %f219;
	add.s64 	%rd209, %rd201, %rd12;
	shl.b64 	%rd210, %rd209, 2;
	add.s64 	%rd211, %rd371, %rd210;
	ld.global.f32 	%f235, [%rd211];
	mul.f32 	%f236, %f233, %f235;
	fma.rn.f32 	%f237, %f21, %f234, %f236;
	mul.wide.u32 	%rd212, %r168, 4;
	add.s64 	%rd213, %rd371, %rd212;
	st.global.f32 	[%rd213], %f237;
	fma.rn.f32 	%f698, %f220, %f237, %f698;
$L__BB0_33:
	fma.rn.f32 	%f378, %f1, %f21, %f698;
	st.global.f32 	[%rd358], %f378;
	mul.wide.s32 	%rd250, %r65, 4;
	add.s64 	%rd359, %rd359, %rd250;
	add.s64 	%rd343, %rd343, %rd250;
	add.s64 	%rd358, %rd358, %rd250;
	mul.wide.s32 	%rd251, %r3, 4;
	add.s64 	%rd371, %rd371, %rd251;
	add.s32 	%r165, %r165, 1;
	setp.eq.s32 	%p24, %r165, %r64;
	@%p24 bra 	$L__BB0_54;
	bra.uni 	$L__BB0_24;
$L__BB0_34:
	.pragma "nounroll";
	cvt.u64.u32 	%rd214, %r169;
	add.s64 	%rd215, %rd214, %rd9;
	shl.b64 	%rd216, %rd215, 2;
	add.s64 	%rd217, %rd4, %rd216;
	ld.global.nc.f32 	%f241, [%rd217];
	add.s64 	%rd218, %rd39, %rd214;
	shl.b64 	%rd219, %rd218, 2;
	add.s64 	%rd220, %rd3, %rd219;
	ld.global.nc.f32 	%f242, [%rd220];
	add.s64 	%rd221, %rd2, %rd219;
	ld.global.nc.f32 	%f243, [%rd221];
	mul.f32 	%f244, %f22, %f241;
	fma.rn.f32 	%f245, %f244, 0f3BBB989D, 0f3F000000;
	cvt.sat.f32.f32 	%f246, %f245;
	mov.f32 	%f247, 0f4B400001;
	mov.f32 	%f248, 0f437C0000;
	fma.rm.f32 	%f249, %f246, %f248, %f247;
	add.f32 	%f250, %f249, 0fCB40007F;
	neg.f32 	%f251, %f250;
	fma.rn.f32 	%f252, %f244, 0f3FB8AA3B, %f251;
	fma.rn.f32 	%f253, %f244, 0f32A57060, %f252;
	mov.b32 	%r104, %f249;
	shl.b32 	%r105, %r104, 23;
	mov.b32 	%f254, %r105;
	ex2.approx.ftz.f32 	%f255, %f253;
	mul.f32 	%f256, %f255, %f254;
	mul.f32 	%f257, %f22, %f242;
	add.s32 	%r106, %r4, %r169;
	mul.wide.s32 	%rd222, %r106, 4;
	add.s64 	%rd223, %rd1, %rd222;
	ld.global.nc.f32 	%f258, [%rd223];
	mul.f32 	%f259, %f256, %f258;
	fma.rn.f32 	%f260, %f21, %f257, %f259;
	mul.wide.u32 	%rd224, %r169, 4;
	add.s64 	%rd225, %rd371, %rd224;
	st.global.f32 	[%rd225], %f260;
	fma.rn.f32 	%f261, %f243, %f260, %f698;
	ld.global.nc.f32 	%f262, [%rd217+4];
	ld.global.nc.f32 	%f263, [%rd220+4];
	ld.global.nc.f32 	%f264, [%rd221+4];
	mul.f32 	%f265, %f22, %f262;
	fma.rn.f32 	%f266, %f265, 0f3BBB989D, 0f3F000000;
	cvt.sat.f32.f32 	%f267, %f266;
	fma.rm.f32 	%f268, %f267, %f248, %f247;
	add.f32 	%f269, %f268, 0fCB40007F;
	neg.f32 	%f270, %f269;
	fma.rn.f32 	%f271, %f265, 0f3FB8AA3B, %f270;
	fma.rn.f32 	%f272, %f265, 0f32A57060, %f271;
	mov.b32 	%r107, %f268;
	shl.b32 	%r108, %r107, 23;
	mov.b32 	%f273, %r108;
	ex2.approx.ftz.f32 	%f274, %f272;
	mul.f32 	%f275, %f274, %f273;
	mul.f32 	%f276, %f22, %f263;
	ld.global.nc.f32 	%f277, [%rd223+4];
	mul.f32 	%f278, %f275, %f277;
	fma.rn.f32 	%f279, %f21, %f276, %f278;
	st.global.f32 	[%rd225+4], %f279;
	fma.rn.f32 	%f280, %f264, %f279, %f261;
	ld.global.nc.f32 	%f281, [%rd217+8];
	ld.global.nc.f32 	%f282, [%rd220+8];
	ld.global.nc.f32 	%f283, [%rd221+8];
	mul.f32 	%f284, %f22, %f281;
	fma.rn.f32 	%f285, %f284, 0f3BBB989D, 0f3F000000;
	cvt.sat.f32.f32 	%f286, %f285;
	fma.rm.f32 	%f287, %f286, %f248, %f247;
	add.f32 	%f288, %f287, 0fCB40007F;
	neg.f32 	%f289, %f288;
	fma.rn.f32 	%f290, %f284, 0f3FB8AA3B, %f289;
	fma.rn.f32 	%f291, %f284, 0f32A57060, %f290;
	mov.b32 	%r109, %f287;
	shl.b32 	%r110, %r109, 23;
	mov.b32 	%f292, %r110;
	ex2.approx.ftz.f32 	%f293, %f291;
	mul.f32 	%f294, %f293, %f292;
	mul.f32 	%f295, %f22, %f282;
	ld.global.nc.f32 	%f296, [%rd223+8];
	mul.f32 	%f297, %f294, %f296;
	fma.rn.f32 	%f298, %f21, %f295, %f297;
	st.global.f32 	[%rd225+8], %f298;
	fma.rn.f32 	%f299, %f283, %f298, %f280;
	ld.global.nc.f32 	%f300, [%rd217+12];
	ld.global.nc.f32 	%f301, [%rd220+12];
	ld.global.nc.f32 	%f302, [%rd221+12];
	mul.f32 	%f303, %f22, %f300;
	fma.rn.f32 	%f304, %f303, 0f3BBB989D, 0f3F000000;
	cvt.sat.f32.f32 	%f305, %f304;
	fma.rm.f32 	%f306, %f305, %f248, %f247;
	add.f32 	%f307, %f306, 0fCB40007F;
	neg.f32 	%f308, %f307;
	fma.rn.f32 	%f309, %f303, 0f3FB8AA3B, %f308;
	fma.rn.f32 	%f310, %f303, 0f32A57060, %f309;
	mov.b32 	%r111, %f306;
	shl.b32 	%r112, %r111, 23;
	mov.b32 	%f311, %r112;
	ex2.approx.ftz.f32 	%f312, %f310;
	mul.f32 	%f313, %f312, %f311;
	mul.f32 	%f314, %f22, %f301;
	ld.global.nc.f32 	%f315, [%rd223+12];
	mul.f32 	%f316, %f313, %f315;
	fma.rn.f32 	%f317, %f21, %f314, %f316;
	st.global.f32 	[%rd225+12], %f317;
	fma.rn.f32 	%f698, %f302, %f317, %f299;
	add.s32 	%r169, %r169, 4;
	setp.ne.s32 	%p20, %r169, %r26;
	mov.u32 	%r171, %r26;
	@%p20 bra 	$L__BB0_34;
$L__BB0_35:
	setp.eq.s32 	%p21, %r24, 0;
	@%p21 bra 	$L__BB0_33;
	setp.eq.s32 	%p22, %r25, 0;
	@%p22 bra 	$L__BB0_38;
	cvt.u64.u32 	%rd226, %r171;
	add.s64 	%rd227, %rd226, %rd9;
	shl.b64 	%rd228, %rd227, 2;
	add.s64 	%rd229, %rd4, %rd228;
	ld.global.nc.f32 	%f319, [%rd229];
	add.s64 	%rd230, %rd39, %rd226;
	shl.b64 	%rd231, %rd230, 2;
	add.s64 	%rd232, %rd3, %rd231;
	ld.global.nc.f32 	%f320, [%rd232];
	add.s64 	%rd233, %rd2, %rd231;
	ld.global.nc.f32 	%f321, [%rd233];
	mul.f32 	%f322, %f22, %f319;
	fma.rn.f32 	%f323, %f322, 0f3BBB989D, 0f3F000000;
	cvt.sat.f32.f32 	%f324, %f323;
	mov.f32 	%f325, 0f4B400001;
	mov.f32 	%f326, 0f437C0000;
	fma.rm.f32 	%f327, %f324, %f326, %f325;
	add.f32 	%f328, %f327, 0fCB40007F;
	neg.f32 	%f329, %f328;
	fma.rn.f32 	%f330, %f322, 0f3FB8AA3B, %f329;
	fma.rn.f32 	%f331, %f322, 0f32A57060, %f330;
	mov.b32 	%r113, %f327;
	shl.b32 	%r114, %r113, 23;
	mov.b32 	%f332, %r114;
	ex2.approx.ftz.f32 	%f333, %f331;
	mul.f32 	%f334, %f333, %f332;
	mul.f32 	%f335, %f22, %f320;
	add.s32 	%r115, %r4, %r171;
	mul.wide.s32 	%rd234, %r115, 4;
	add.s64 	%rd235, %rd1, %rd234;
	ld.global.nc.f32 	%f336, [%rd235];
	mul.f32 	%f337, %f334, %f336;
	fma.rn.f32 	%f338, %f21, %f335, %f337;
	mul.wide.u32 	%rd236, %r171, 4;
	add.s64 	%rd237, %rd371, %rd236;
	st.global.f32 	[%rd237], %f338;
	fma.rn.f32 	%f339, %f321, %f338, %f698;
	ld.global.nc.f32 	%f340, [%rd229+4];
	ld.global.nc.f32 	%f341, [%rd232+4];
	ld.global.nc.f32 	%f342, [%rd233+4];
	mul.f32 	%f343, %f22, %f340;
	fma.rn.f32 	%f344, %f343, 0f3BBB989D, 0f3F000000;
	cvt.sat.f32.f32 	%f345, %f344;
	fma.rm.f32 	%f346, %f345, %f326, %f325;
	add.f32 	%f347, %f346, 0fCB40007F;
	neg.f32 	%f348, %f347;
	fma.rn.f32 	%f349, %f343, 0f3FB8AA3B, %f348;
	fma.rn.f32 	%f350, %f343, 0f32A57060, %f349;
	mov.b32 	%r116, %f346;
	shl.b32 	%r117, %r116, 23;
	mov.b32 	%f351, %r117;
	ex2.approx.ftz.f32 	%f352, %f350;
	mul.f32 	%f353, %f352, %f351;
	mul.f32 	%f354, %f22, %f341;
	ld.global.nc.f32 	%f355, [%rd235+4];
	mul.f32 	%f356, %f353, %f355;
	fma.rn.f32 	%f357, %f21, %f354, %f356;
	st.global.f32 	[%rd237+4], %f357;
	fma.rn.f32 	%f698, %f342, %f357, %f339;
	add.s32 	%r171, %r171, 2;
$L__BB0_38:
	setp.eq.s32 	%p23, %r27, 0;
	@%p23 bra 	$L__BB0_33;
	cvt.u64.u32 	%rd238, %r171;
	add.s64 	%rd239, %rd238, %rd9;
	shl.b64 	%rd240, %rd239, 2;
	add.s64 	%rd241, %rd4, %rd240;
	ld.global.nc.f32 	%f358, [%rd241];
	add.s64 	%rd242, %rd39, %rd238;
	shl.b64 	%rd243, %rd242, 2;
	add.s64 	%rd244, %rd3, %rd243;
	ld.global.nc.f32 	%f359, [%rd244];
	add.s64 	%rd245, %rd2, %rd243;
	ld.global.nc.f32 	%f360, [%rd245];
	mul.f32 	%f361, %f22, %f358;
	fma.rn.f32 	%f362, %f361, 0f3BBB989D, 0f3F000000;
	cvt.sat.f32.f32 	%f363, %f362;
	mov.f32 	%f364, 0f4B400001;
	mov.f32 	%f365, 0f437C0000;
	fma.rm.f32 	%f366, %f363, %f365, %f364;
	add.f32 	%f367, %f366, 0fCB40007F;
	neg.f32 	%f368, %f367;
	fma.rn.f32 	%f369, %f361, 0f3FB8AA3B, %f368;
	fma.rn.f32 	%f370, %f361, 0f32A57060, %f369;
	mov.b32 	%r118, %f366;
	shl.b32 	%r119, %r118, 23;
	mov.b32 	%f371, %r119;
	ex2.approx.ftz.f32 	%f372, %f370;
	mul.f32 	%f373, %f372, %f371;
	mul.f32 	%f374, %f22, %f359;
	add.s32 	%r120, %r4, %r171;
	mul.wide.s32 	%rd246, %r120, 4;
	add.s64 	%rd247, %rd1, %rd246;
	ld.global.nc.f32 	%f375, [%rd247];
	mul.f32 	%f376, %f373, %f375;
	fma.rn.f32 	%f377, %f21, %f374, %f376;
	mul.wide.u32 	%rd248, %r171, 4;
	add.s64 	%rd249, %rd371, %rd248;
	st.global.f32 	[%rd249], %f377;
	fma.rn.f32 	%f698, %f360, %f377, %f698;
	bra.uni 	$L__BB0_33;
$L__BB0_40:
	setp.lt.u32 	%p19, %r23, 3;
	mov.f32 	%f698, 0f00000000;
	mov.b32 	%r171, 0;
	@%p19 bra 	$L__BB0_35;
	mov.f32 	%f698, 0f00000000;
	mov.b32 	%r169, 0;
	bra.uni 	$L__BB0_34;
$L__BB0_42:
	and.b32  	%r40, %r64, 15;
	setp.lt.u32 	%p4, %r64, 16;
	@%p4 bra 	$L__BB0_45;
	and.b32  	%r41, %r64, 2147483632;
	mul.wide.s32 	%rd44, %r3, 64;
	mov.b32 	%r172, 0;
	mul.wide.s32 	%rd115, %r65, 4;
$L__BB0_44:
	.pragma "nounroll";
	ld.global.nc.f32 	%f40, [%rd359];
	fma.rn.f32 	%f41, %f1, %f40, 0f00000000;
	st.global.f32 	[%rd358], %f41;
	add.s64 	%rd116, %rd359, %rd115;
	add.s64 	%rd117, %rd358, %rd115;
	ld.global.nc.f32 	%f42, [%rd116];
	fma.rn.f32 	%f43, %f1, %f42, 0f00000000;
	st.global.f32 	[%rd117], %f43;
	add.s64 	%rd118, %rd116, %rd115;
	add.s64 	%rd119, %rd117, %rd115;
	ld.global.nc.f32 	%f44, [%rd118];
	fma.rn.f32 	%f45, %f1, %f44, 0f00000000;
	st.global.f32 	[%rd119], %f45;
	add.s64 	%rd120, %rd118, %rd115;
	add.s64 	%rd121, %rd119, %rd115;
	ld.global.nc.f32 	%f46, [%rd120];
	fma.rn.f32 	%f47, %f1, %f46, 0f00000000;
	st.global.f32 	[%rd121], %f47;
	add.s64 	%rd122, %rd120, %rd115;
	add.s64 	%rd123, %rd121, %rd115;
	ld.global.nc.f32 	%f48, [%rd122];
	fma.rn.f32 	%f49, %f1, %f48, 0f00000000;
	st.global.f32 	[%rd123], %f49;
	add.s64 	%rd124, %rd122, %rd115;
	add.s64 	%rd125, %rd123, %rd115;
	ld.global.nc.f32 	%f50, [%rd124];
	fma.rn.f32 	%f51, %f1, %f50, 0f00000000;
	st.global.f32 	[%rd125], %f51;
	add.s64 	%rd126, %rd124, %rd115;
	add.s64 	%rd127, %rd125, %rd115;
	ld.global.nc.f32 	%f52, [%rd126];
	fma.rn.f32 	%f53, %f1, %f52, 0f00000000;
	st.global.f32 	[%rd127], %f53;
	add.s64 	%rd128, %rd126, %rd115;
	add.s64 	%rd129, %rd127, %rd115;
	ld.global.nc.f32 	%f54, [%rd128];
	fma.rn.f32 	%f55, %f1, %f54, 0f00000000;
	st.global.f32 	[%rd129], %f55;
	add.s64 	%rd130, %rd128, %rd115;
	add.s64 	%rd131, %rd129, %rd115;
	ld.global.nc.f32 	%f56, [%rd130];
	fma.rn.f32 	%f57, %f1, %f56, 0f00000000;
	st.global.f32 	[%rd131], %f57;
	add.s64 	%rd132, %rd130, %rd115;
	add.s64 	%rd133, %rd131, %rd115;
	ld.global.nc.f32 	%f58, [%rd132];
	fma.rn.f32 	%f59, %f1, %f58, 0f00000000;
	st.global.f32 	[%rd133], %f59;
	add.s64 	%rd134, %rd132, %rd115;
	add.s64 	%rd135, %rd133, %rd115;
	ld.global.nc.f32 	%f60, [%rd134];
	fma.rn.f32 	%f61, %f1, %f60, 0f00000000;
	st.global.f32 	[%rd135], %f61;
	add.s64 	%rd136, %rd134, %rd115;
	add.s64 	%rd137, %rd135, %rd115;
	ld.global.nc.f32 	%f62, [%rd136];
	fma.rn.f32 	%f63, %f1, %f62, 0f00000000;
	st.global.f32 	[%rd137], %f63;
	add.s64 	%rd138, %rd136, %rd115;
	add.s64 	%rd139, %rd137, %rd115;
	ld.global.nc.f32 	%f64, [%rd138];
	fma.rn.f32 	%f65, %f1, %f64, 0f00000000;
	st.global.f32 	[%rd139], %f65;
	add.s64 	%rd140, %rd138, %rd115;
	add.s64 	%rd141, %rd139, %rd115;
	ld.global.nc.f32 	%f66, [%rd140];
	fma.rn.f32 	%f67, %f1, %f66, 0f00000000;
	st.global.f32 	[%rd141], %f67;
	add.s64 	%rd142, %rd140, %rd115;
	add.s64 	%rd143, %rd141, %rd115;
	ld.global.nc.f32 	%f68, [%rd142];
	fma.rn.f32 	%f69, %f1, %f68, 0f00000000;
	st.global.f32 	[%rd143], %f69;
	add.s64 	%rd144, %rd142, %rd115;
	add.s64 	%rd145, %rd143, %rd115;
	ld.global.nc.f32 	%f70, [%rd144];
	fma.rn.f32 	%f71, %f1, %f70, 0f00000000;
	st.global.f32 	[%rd145], %f71;
	add.s64 	%rd359, %rd144, %rd115;
	add.s64 	%rd358, %rd145, %rd115;
	add.s64 	%rd371, %rd371, %rd44;
	add.s32 	%r172, %r172, 16;
	setp.ne.s32 	%p5, %r172, %r41;
	@%p5 bra 	$L__BB0_44;
$L__BB0_45:
	setp.eq.s32 	%p6, %r40, 0;
	@%p6 bra 	$L__BB0_54;
	and.b32  	%r44, %r64, 7;
	setp.lt.u32 	%p7, %r40, 8;
	@%p7 bra 	$L__BB0_48;
	ld.global.nc.f32 	%f72, [%rd359];
	fma.rn.f32 	%f73, %f1, %f72, 0f00000000;
	st.global.f32 	[%rd358], %f73;
	mul.wide.s32 	%rd147, %r65, 4;
	add.s64 	%rd148, %rd359, %rd147;
	add.s64 	%rd149, %rd358, %rd147;
	ld.global.nc.f32 	%f74, [%rd148];
	fma.rn.f32 	%f75, %f1, %f74, 0f00000000;
	st.global.f32 	[%rd149], %f75;
	add.s64 	%rd150, %rd148, %rd147;
	add.s64 	%rd151, %rd149, %rd147;
	ld.global.nc.f32 	%f76, [%rd150];
	fma.rn.f32 	%f77, %f1, %f76, 0f00000000;
	st.global.f32 	[%rd151], %f77;
	add.s64 	%rd152, %rd150, %rd147;
	add.s64 	%rd153, %rd151, %rd147;
	ld.global.nc.f32 	%f78, [%rd152];
	fma.rn.f32 	%f79, %f1, %f78, 0f00000000;
	st.global.f32 	[%rd153], %f79;
	add.s64 	%rd154, %rd152, %rd147;
	add.s64 	%rd155, %rd153, %rd147;
	ld.global.nc.f32 	%f80, [%rd154];
	fma.rn.f32 	%f81, %f1, %f80, 0f00000000;
	st.global.f32 	[%rd155], %f81;
	add.s64 	%rd156, %rd154, %rd147;
	add.s64 	%rd157, %rd155, %rd147;
	ld.global.nc.f32 	%f82, [%rd156];
	fma.rn.f32 	%f83, %f1, %f82, 0f00000000;
	st.global.f32 	[%rd157], %f83;
	add.s64 	%rd158, %rd156, %rd147;
	add.s64 	%rd159, %rd157, %rd147;
	ld.global.nc.f32 	%f84, [%rd158];
	fma.rn.f32 	%f85, %f1, %f84, 0f00000000;
	st.global.f32 	[%rd159], %f85;
	add.s64 	%rd160, %rd158, %rd147;
	add.s64 	%rd161, %rd159, %rd147;
	ld.global.nc.f32 	%f86, [%rd160];
	fma.rn.f32 	%f87, %f1, %f86, 0f00000000;
	st.global.f32 	[%rd161], %f87;
	add.s64 	%rd359, %rd160, %rd147;
	add.s64 	%rd358, %rd161, %rd147;
	mul.wide.s32 	%rd162, %r3, 32;
	add.s64 	%rd371, %rd371, %rd162;
$L__BB0_48:
	setp.eq.s32 	%p8, %r44, 0;
	@%p8 bra 	$L__BB0_54;
	and.b32  	%r45, %r64, 3;
	setp.lt.u32 	%p9, %r44, 4;
	@%p9 bra 	$L__BB0_51;
	ld.global.nc.f32 	%f88, [%rd359];
	fma.rn.f32 	%f89, %f1, %f88, 0f00000000;
	st.global.f32 	[%rd358], %f89;
	mul.wide.s32 	%rd164, %r65, 4;
	add.s64 	%rd165, %rd359, %rd164;
	add.s64 	%rd166, %rd358, %rd164;
	ld.global.nc.f32 	%f90, [%rd165];
	fma.rn.f32 	%f91, %f1, %f90, 0f00000000;
	st.global.f32 	[%rd166], %f91;
	add.s64 	%rd167, %rd165, %rd164;
	add.s64 	%rd168, %rd166, %rd164;
	ld.global.nc.f32 	%f92, [%rd167];
	fma.rn.f32 	%f93, %f1, %f92, 0f00000000;
	st.global.f32 	[%rd168], %f93;
	add.s64 	%rd169, %rd167, %rd164;
	add.s64 	%rd170, %rd168, %rd164;
	ld.global.nc.f32 	%f94, [%rd169];
	fma.rn.f32 	%f95, %f1, %f94, 0f00000000;
	st.global.f32 	[%rd170], %f95;
	add.s64 	%rd359, %rd169, %rd164;
	add.s64 	%rd358, %rd170, %rd164;
	mul.wide.s32 	%rd171, %r3, 16;
	add.s64 	%rd371, %rd371, %rd171;
$L__BB0_51:
	setp.eq.s32 	%p10, %r45, 0;
	@%p10 bra 	$L__BB0_54;
	mov.b32 	%r173, 0;
	mul.wide.s32 	%rd172, %r65, 4;
	mul.wide.s32 	%rd173, %r3, 4;
$L__BB0_53:
	.pragma "nounroll";
	ld.global.nc.f32 	%f96, [%rd359];
	fma.rn.f32 	%f97, %f1, %f96, 0f00000000;
	st.global.f32 	[%rd358], %f97;
	add.s64 	%rd359, %rd359, %rd172;
	add.s64 	%rd358, %rd358, %rd172;
	add.s64 	%rd371, %rd371, %rd173;
	add.s32 	%r173, %r173, 1;
	setp.ne.s32 	%p11, %r173, %r45;
	@%p11 bra 	$L__BB0_53;
$L__BB0_54:
	setp.eq.s64 	%p37, %rd96, 0;
	@%p37 bra 	$L__BB0_68;
	mul.lo.s32 	%r48, %r66, %r65;
	mul.lo.s32 	%r154, %r48, %r2;
	cvt.s64.s32 	%rd317, %r154;
	add.s64 	%rd76, %rd317, %rd9;
	setp.lt.s32 	%p38, %r66, 1;
	@%p38 bra 	$L__BB0_68;
	neg.s32 	%r156, %r48;
	cvt.s64.s32 	%rd77, %r156;
	add.s32 	%r157, %r66, -1;
	and.b32  	%r49, %r66, 15;
	setp.lt.u32 	%p39, %r157, 15;
	mov.b32 	%r176, 0;
	@%p39 bra 	$L__BB0_59;
	and.b32  	%r176, %r66, 2147483632;
	neg.s32 	%r174, %r176;
	shl.b64 	%rd318, %rd77, 2;
	add.s64 	%rd319, %rd318, %rd371;
	add.s64 	%rd373, %rd319, 32;
	shl.b64 	%rd320, %rd76, 2;
	add.s64 	%rd321, %rd320, %rd5;
	add.s64 	%rd372, %rd321, 32;
$L__BB0_58:
	.pragma "nounroll";
	ld.global.f32 	%f653, [%rd373+-32];
	st.global.f32 	[%rd372+-32], %f653;
	ld.global.f32 	%f654, [%rd373+-28];
	st.global.f32 	[%rd372+-28], %f654;
	ld.global.f32 	%f655, [%rd373+-24];
	st.global.f32 	[%rd372+-24], %f655;
	ld.global.f32 	%f656, [%rd373+-20];
	st.global.f32 	[%rd372+-20], %f656;
	ld.global.f32 	%f657, [%rd373+-16];
	st.global.f32 	[%rd372+-16], %f657;
	ld.global.f32 	%f658, [%rd373+-12];
	st.global.f32 	[%rd372+-12], %f658;
	ld.global.f32 	%f659, [%rd373+-8];
	st.global.f32 	[%rd372+-8], %f659;
	ld.global.f32 	%f660, [%rd373+-4];
	st.global.f32 	[%rd372+-4], %f660;
	ld.global.f32 	%f661, [%rd373];
	st.global.f32 	[%rd372], %f661;
	ld.global.f32 	%f662, [%rd373+4];
	st.global.f32 	[%rd372+4], %f662;
	ld.global.f32 	%f663, [%rd373+8];
	st.global.f32 	[%rd372+8], %f663;
	ld.global.f32 	%f664, [%rd373+12];
	st.global.f32 	[%rd372+12], %f664;
	ld.global.f32 	%f665, [%rd373+16];
	st.global.f32 	[%rd372+16], %f665;
	ld.global.f32 	%f666, [%rd373+20];
	st.global.f32 	[%rd372+20], %f666;
	ld.global.f32 	%f667, [%rd373+24];
	st.global.f32 	[%rd372+24], %f667;
	ld.global.f32 	%f668, [%rd373+28];
	st.global.f32 	[%rd372+28], %f668;
	add.s32 	%r174, %r174, 16;
	add.s64 	%rd373, %rd373, 64;
	add.s64 	%rd372, %rd372, 64;
	setp.ne.s32 	%p40, %r174, 0;
	@%p40 bra 	$L__BB0_58;
$L__BB0_59:
	setp.eq.s32 	%p41, %r49, 0;
	@%p41 bra 	$L__BB0_68;
	and.b32  	%r55, %r66, 7;
	setp.lt.u32 	%p42, %r49, 8;
	@%p42 bra 	$L__BB0_62;
	cvt.u64.u32 	%rd322, %r176;
	add.s64 	%rd323, %rd322, %rd77;
	shl.b64 	%rd324, %rd323, 2;
	add.s64 	%rd325, %rd371, %rd324;
	ld.global.f32 	%f669, [%rd325];
	add.s64 	%rd326, %rd76, %rd322;
	shl.b64 	%rd327, %rd326, 2;
	add.s64 	%rd328, %rd5, %rd327;
	st.global.f32 	[%rd328], %f669;
	ld.global.f32 	%f670, [%rd325+4];
	st.global.f32 	[%rd328+4], %f670;
	ld.global.f32 	%f671, [%rd325+8];
	st.global.f32 	[%rd328+8], %f671;
	ld.global.f32 	%f672, [%rd325+12];
	st.global.f32 	[%rd328+12], %f672;
	ld.global.f32 	%f673, [%rd325+16];
	st.global.f32 	[%rd328+16], %f673;
	ld.global.f32 	%f674, [%rd325+20];
	st.global.f32 	[%rd328+20], %f674;
	ld.global.f32 	%f675, [%rd325+24];
	st.global.f32 	[%rd328+24], %f675;
	ld.global.f32 	%f676, [%rd325+28];
	st.global.f32 	[%rd328+28], %f676;
	add.s32 	%r176, %r176, 8;
$L__BB0_62:
	setp.eq.s32 	%p43, %r55, 0;
	@%p43 bra 	$L__BB0_68;
	and.b32  	%r58, %r66, 3;
	setp.lt.u32 	%p44, %r55, 4;
	@%p44 bra 	$L__BB0_65;
	cvt.u64.u32 	%rd329, %r176;
	add.s64 	%rd330, %rd329, %rd77;
	shl.b64 	%rd331, %rd330, 2;
	add.s64 	%rd332, %rd371, %rd331;
	ld.global.f32 	%f677, [%rd332];
	add.s64 	%rd333, %rd76, %rd329;
	shl.b64 	%rd334, %rd333, 2;
	add.s64 	%rd335, %rd5, %rd334;
	st.global.f32 	[%rd335], %f677;
	ld.global.f32 	%f678, [%rd332+4];
	st.global.f32 	[%rd335+4], %f678;
	ld.global.f32 	%f679, [%rd332+8];
	st.global.f32 	[%rd335+8], %f679;
	ld.global.f32 	%f680, [%rd332+12];
	st.global.f32 	[%rd335+12], %f680;
	add.s32 	%r176, %r176, 4;
$L__BB0_65:
	setp.eq.s32 	%p45, %r58, 0;
	@%p45 bra 	$L__BB0_68;
	cvt.u64.u32 	%rd336, %r176;
	add.s64 	%rd337, %rd76, %rd336;
	shl.b64 	%rd338, %rd337, 2;
	add.s64 	%rd375, %rd5, %rd338;
	add.s64 	%rd339, %rd77, %rd336;
	shl.b64 	%rd340, %rd339, 2;
	add.s64 	%rd374, %rd371, %rd340;
	neg.s32 	%r178, %r58;
$L__BB0_67:
	.pragma "nounroll";
	ld.global.f32 	%f681, [%rd374];
	st.global.f32 	[%rd375], %f681;
	add.s64 	%rd375, %rd375, 4;
	add.s64 	%rd374, %rd374, 4;
	add.s32 	%r178, %r178, 1;
	setp.ne.s32 	%p46, %r178, 0;
	@%p46 bra 	$L__BB0_67;
$L__BB0_68:
	ret;

}
	// .globl	_Z25selective_scan_bwd_kernelIfEvPKT_S2_S2_S2_S2_S2_S2_S2_S2_PS0_S3_S3_S3_S3_S3_S3_iiii
.visible .entry _Z25selective_scan_bwd_kernelIfEvPKT_S2_S2_S2_S2_S2_S2_S2_S2_PS0_S3_S3_S3_S3_S3_S3_iiii(
	.param .u64 .ptr .align 1 _Z25selective_scan_bwd_kernelIfEvPKT_S2_S2_S2_S2_S2_S2_S2_S2_PS0_S3_S3_S3_S3_S3_S3_iiii_param_0,
	.param .u64 .ptr .align 1 _Z25selective_scan_bwd_kernelIfEvPKT_S2_S2_S2_S2_S2_S2_S2_S2_PS0_S3_S3_S3_S3_S3_S3_iiii_param_1,
	.param .u64 .ptr .align 1 _Z25selective_scan_bwd_kernelIfEvPKT_S2_S2_S2_S2_S2_S2_S2_S2_PS0_S3_S3_S3_S3_S3_S3_iiii_param_2,
	.param .u64 .ptr .align 1 _Z25selective_scan_bwd_kernelIfEvPKT_S2_S2_S2_S2_S2_S2_S2_S2_PS0_S3_S3_S3_S3_S3_S3_iiii_param_3,
	.param .u64 .ptr .align 1 _Z25selective_scan_bwd_kernelIfEvPKT_S2_S2_S2_S2_S2_S2_S2_S2_PS0_S3_S3_S3_S3_S3_S3_iiii_param_4,
	.param .u64 .ptr .align 1 _Z25selective_scan_bwd_kernelIfEvPKT_S2_S2_S2_S2_S2_S2_S2_S2_PS0_S3_S3_S3_S3_S3_S3_iiii_param_5,
	.param .u64 .ptr .align 1 _Z25selective_scan_bwd_kernelIfEvPKT_S2_S2_S2_S2_S2_S2_S2_S2_PS0_S3_S3_S3_S3_S3_S3_iiii_param_6,
	.param .u64 .ptr .align 1 _Z25selective_scan_bwd_kernelIfEvPKT_S2_S2_S2_S2_S2_S2_S2_S2_PS0_S3_S3_S3_S3_S3_S3_iiii_param_7,
	.param .u64 .ptr .align 1 _Z25selective_scan_bwd_kernelIfEvPKT_S2_S2_S2_S2_S2_S2_S2_S2_PS0_S3_S3_S3_S3_S3_S3_iiii_param_8,
	.param .u64 .ptr .align 1 _Z25selective_scan_bwd_kernelIfEvPKT_S2_S2_S2_S2_S2_S2_S2_S2_PS0_S3_S3_S3_S3_S3_S3_iiii_param_9,
	.param .u64 .ptr .align 1 _Z25selective_scan_bwd_kernelIfEvPKT_S2_S2_S2_S2_S2_S2_S2_S2_PS0_S3_S3_S3_S3_S3_S3_iiii_param_10,
	.param .u64 .ptr .align 1 _Z25selective_scan_bwd_kernelIfEvPKT_S2_S2_S2_S2_S2_S2_S2_S2_PS0_S3_S3_S3_S3_S3_S3_iiii_param_11,
	.param .u64 .ptr .align 1 _Z25selective_scan_bwd_kernelIfEvPKT_S2_S2_S2_S2_S2_S2_S2_S2_PS0_S3_S3_S3_S3_S3_S3_iiii_param_12,
	.param .u64 .ptr .align 1 _Z25selective_scan_bwd_kernelIfEvPKT_S2_S2_S2_S2_S2_S2_S2_S2_PS0_S3_S3_S3_S3_S3_S3_iiii_param_13,
	.param .u64 .ptr .align 1 _Z25selective_scan_bwd_kernelIfEvPKT_S2_S2_S2_S2_S2_S2_S2_S2_PS0_S3_S3_S3_S3_S3_S3_iiii_param_14,
	.param .u64 .ptr .align 1 _Z25selective_scan_bwd_kernelIfEvPKT_S2_S2_S2_S2_S2_S2_S2_S2_PS0_S3_S3_S3_S3_S3_S3_iiii_param_15,
	.param .u32 _Z25selective_scan_bwd_kernelIfEvPKT_S2_S2_S2_S2_S2_S2_S2_S2_PS0_S3_S3_S3_S3_S3_S3_iiii_param_16,
	.param .u32 _Z25selective_scan_bwd_kernelIfEvPKT_S2_S2_S2_S2_S2_S2_S2_S2_PS0_S3_S3_S3_S3_S3_S3_iiii_param_17,
	.param .u32 _Z25selective_scan_bwd_kernelIfEvPKT_S2_S2_S2_S2_S2_S2_S2_S2_PS0_S3_S3_S3_S3_S3_S3_iiii_param_18,
	.param .u32 _Z25selective_scan_bwd_kernelIfEvPKT_S2_S2_S2_S2_S2_S2_S2_S2_PS0_S3_S3_S3_S3_S3_S3_iiii_param_19
)
{
	.reg .pred 	%p<40>;
	.reg .b32 	%r<130>;
	.reg .b32 	%f<566>;
	.reg .b64 	%rd<347>;

	ld.param.u64 	%rd95, [_Z25selective_scan_bwd_kernelIfEvPKT_S2_S2_S2_S2_S2_S2_S2_S2_PS0_S3_S3_S3_S3_S3_S3_iiii_param_0];
	ld.param.u64 	%rd96, [_Z25selective_scan_bwd_kernelIfEvPKT_S2_S2_S2_S2_S2_S2_S2_S2_PS0_S3_S3_S3_S3_S3_S3_iiii_param_1];
	ld.param.u64 	%rd105, [_Z25selective_scan_bwd_kernelIfEvPKT_S2_S2_S2_S2_S2_S2_S2_S2_PS0_S3_S3_S3_S3_S3_S3_iiii_param_2];
	ld.param.u64 	%rd106, [_Z25selective_scan_bwd_kernelIfEvPKT_S2_S2_S2_S2_S2_S2_S2_S2_PS0_S3_S3_S3_S3_S3_S3_iiii_param_3];
	ld.param.u64 	%rd107, [_Z25selective_scan_bwd_kernelIfEvPKT_S2_S2_S2_S2_S2_S2_S2_S2_PS0_S3_S3_S3_S3_S3_S3_iiii_param_4];
	ld.param.u64 	%rd97, [_Z25selective_scan_bwd_kernelIfEvPKT_S2_S2_S2_S2_S2_S2_S2_S2_PS0_S3_S3_S3_S3_S3_S3_iiii_param_5];
	ld.param.u64 	%rd98, [_Z25selective_scan_bwd_kernelIfEvPKT_S2_S2_S2_S2_S2_S2_S2_S2_PS0_S3_S3_S3_S3_S3_S3_iiii_param_6];
	ld.param.u64 	%rd99, [_Z25selective_scan_bwd_kernelIfEvPKT_S2_S2_S2_S2_S2_S2_S2_S2_PS0_S3_S3_S3_S3_S3_S3_iiii_param_7];
	ld.param.u64 	%rd100, [_Z25selective_scan_bwd_kernelIfEvPKT_S2_S2_S2_S2_S2_S2_S2_S2_PS0_S3_S3_S3_S3_S3_S3_iiii_param_8];
	ld.param.u64 	%rd101, [_Z25selective_scan_bwd_kernelIfEvPKT_S2_S2_S2_S2_S2_S2_S2_S2_PS0_S3_S3_S3_S3_S3_S3_iiii_param_9];
	ld.param.u64 	%rd102, [_Z25selective_scan_bwd_kernelIfEvPKT_S2_S2_S2_S2_S2_S2_S2_S2_PS0_S3_S3_S3_S3_S3_S3_iiii_param_10];
	ld.param.u64 	%rd108, [_Z25selective_scan_bwd_kernelIfEvPKT_S2_S2_S2_S2_S2_S2_S2_S2_PS0_S3_S3_S3_S3_S3_S3_iiii_param_11];
	ld.param.u64 	%rd109, [_Z25selective_scan_bwd_kernelIfEvPKT_S2_S2_S2_S2_S2_S2_S2_S2_PS0_S3_S3_S3_S3_S3_S3_iiii_param_12];
	ld.param.u64 	%rd110, [_Z25selective_scan_bwd_kernelIfEvPKT_S2_S2_S2_S2_S2_S2_S2_S2_PS0_S3_S3_S3_S3_S3_S3_iiii_param_13];
	ld.param.u64 	%rd103, [_Z25selective_scan_bwd_kernelIfEvPKT_S2_S2_S2_S2_S2_S2_S2_S2_PS0_S3_S3_S3_S3_S3_S3_iiii_param_14];
	ld.param.u64 	%rd104, [_Z25selective_scan_bwd_kernelIfEvPKT_S2_S2_S2_S2_S2_S2_S2_S2_PS0_S3_S3_S3_S3_S3_S3_iiii_param_15];
	ld.param.u32 	%r51, [_Z25selective_scan_bwd_kernelIfEvPKT_S2_S2_S2_S2_S2_S2_S2_S2_PS0_S3_S3_S3_S3_S3_S3_iiii_param_16];
	ld.param.u32 	%r122, [_Z25selective_scan_bwd_kernelIfEvPKT_S2_S2_S2_S2_S2_S2_S2_S2_PS0_S3_S3_S3_S3_S3_S3_iiii_param_17];
	ld.param.u32 	%r49, [_Z25selective_scan_bwd_kernelIfEvPKT_S2_S2_S2_S2_S2_S2_S2_S2_PS0_S3_S3_S3_S3_S3_S3_iiii_param_18];
	ld.param.u32 	%r50, [_Z25selective_scan_bwd_kernelIfEvPKT_S2_S2_S2_S2_S2_S2_S2_S2_PS0_S3_S3_S3_S3_S3_S3_iiii_param_19];
	cvta.to.global.u64 	%rd1, %rd108;
	cvta.to.global.u64 	%rd2, %rd109;
	cvta.to.global.u64 	%rd3, %rd110;
	cvta.to.global.u64 	%rd4, %rd98;
	cvta.to.global.u64 	%rd5, %rd107;
	cvta.to.global.u64 	%rd6, %rd106;
	cvta.to.global.u64 	%rd7, %rd105;
	mov.u32 	%r52, %ctaid.x;
	mov.u32 	%r53, %ntid.x;
	mov.u32 	%r54, %tid.x;
	mad.lo.s32 	%r1, %r52, %r53, %r54;
	mul.lo.s32 	%r55, %r49, %r51;
	setp.ge.s32 	%p1, %r1, %r55;
	@%p1 bra 	$L__BB1_57;
	cvta.to.global.u64 	%rd8, %rd104;
	div.s32 	%r2, %r1, %r49;
	mul.lo.s32 	%r56, %r2, %r49;
	sub.s32 	%r3, %r1, %r56;
	mul.lo.s32 	%r4, %r50, %r49;
	mul.lo.s32 	%r5, %r4, %r2;
	cvt.s64.s32 	%rd111, %r5;
	mul.lo.s32 	%r57, %r3, %r50;
	cvt.s64.s32 	%rd9, %r57;
	add.s64 	%rd10, %rd111, %rd9;
	shl.b64 	%rd112, %rd10, 2;
	add.s64 	%rd11, %rd8, %rd112;
	setp.lt.s32 	%p2, %r50, 1;
	@%p2 bra 	$L__BB1_14;
	and.b32  	%r6, %r50, 15;
	setp.lt.u32 	%p3, %r50, 16;
	mov.b32 	%r118, 0;
	@%p3 bra 	$L__BB1_5;
	and.b32  	%r118, %r50, 2147483632;
	mov.b32 	%r116, 0;
$L__BB1_4:
	.pragma "nounroll";
	mul.wide.u32 	%rd113, %r116, 4;
	add.s64 	%rd114, %rd11, %rd113;
	mov.b32 	%r60, 0;
	st.global.u32 	[%rd114], %r60;
	st.global.u32 	[%rd114+4], %r60;
	st.global.u32 	[%rd114+8], %r60;
	st.global.u32 	[%rd114+12], %r60;
	st.global.u32 	[%rd114+16], %r60;
	st.global.u32 	[%rd114+20], %r60;
	st.global.u32 	[%rd114+24], %r60;
	st.global.u32 	[%rd114+28], %r60;
	st.global.u32 	[%rd114+32], %r60;
	st.global.u32 	[%rd114+36], %r60;
	st.global.u32 	[%rd114+40], %r60;
	st.global.u32 	[%rd114+44], %r60;
	st.global.u32 	[%rd114+48], %r60;
	st.global.u32 	[%rd114+52], %r60;
	st.global.u32 	[%rd114+56], %r60;
	st.global.u32 	[%rd114+60], %r60;
	add.s32 	%r116, %r116, 16;
	setp.ne.s32 	%p4, %r116, %r118;
	@%p4 bra 	$L__BB1_4;
$L__BB1_5:
	setp.eq.s32 	%p5, %r6, 0;
	@%p5 bra 	$L__BB1_14;
	and.b32  	%r11, %r50, 7;
	setp.lt.u32 	%p6, %r6, 8;
	@%p6 bra 	$L__BB1_8;
	mul.wide.u32 	%rd115, %r118, 4;
	add.s64 	%rd116, %rd11, %rd115;
	mov.b32 	%r61, 0;
	st.global.u32 	[%rd116], %r61;
	st.global.u32 	[%rd116+4], %r61;
	st.global.u32 	[%rd116+8], %r61;
	st.global.u32 	[%rd116+12], %r61;
	st.global.u32 	[%rd116+16], %r61;
	st.global.u32 	[%rd116+20], %r61;
	st.global.u32 	[%rd116+24], %r61;
	st.global.u32 	[%rd116+28], %r61;
	add.s32 	%r118, %r118, 8;
$L__BB1_8:
	setp.eq.s32 	%p7, %r11, 0;
	@%p7 bra 	$L__BB1_14;
	and.b32  	%r14, %r50, 3;
	setp.lt.u32 	%p8, %r11, 4;
	@%p8 bra 	$L__BB1_11;
	mul.wide.u32 	%rd117, %r118, 4;
	add.s64 	%rd118, %rd11, %rd117;
	mov.b32 	%r62, 0;
	st.global.u32 	[%rd118], %r62;
	st.global.u32 	[%rd118+4], %r62;
	st.global.u32 	[%rd118+8], %r62;
	st.global.u32 	[%rd118+12], %r62;
	add.s32 	%r118, %r118, 4;
$L__BB1_11:
	setp.eq.s32 	%p9, %r14, 0;
	@%p9 bra 	$L__BB1_14;
	mov.b32 	%r121, 0;
$L__BB1_13:
	.pragma "nounroll";
	mul.wide.u32 	%rd119, %r118, 4;
	add.s64 	%rd120, %rd11, %rd119;
	mov.b32 	%r64, 0;
	st.global.u32 	[%rd120], %r64;
	add.s32 	%r118, %r118, 1;
	add.s32 	%r121, %r121, 1;
	setp.ne.s32 	%p10, %r121, %r14;
	@%p10 bra 	$L__BB1_13;
$L__BB1_14:
	mul.lo.s32 	%r65, %r49, %r122;
	mul.lo.s32 	%r66, %r65, %r2;
	add.s32 	%r67, %r66, %r3;
	cvt.s64.s32 	%rd121, %r67;
	sub.s32 	%r68, %r65, %r49;
	cvt.s64.s32 	%rd122, %r68;
	add.s64 	%rd123, %rd121, %rd122;
	cvta.to.global.u64 	%rd124, %rd95;
	shl.b64 	%rd125, %rd123, 2;
	add.s64 	%rd338, %rd124, %rd125;
	cvta.to.global.u64 	%rd126, %rd96;
	add.s64 	%rd315, %rd126, %rd125;
	cvta.to.global.u64 	%rd127, %rd100;
	add.s64 	%rd337, %rd127, %rd125;
	mul.lo.s32 	%r69, %r66, %r50;
	cvt.s64.s32 	%rd128, %r69;
	mul.lo.s32 	%r70, %r68, %r50;
	cvt.s64.s32 	%rd129, %r70;
	add.s64 	%rd130, %rd9, %rd129;
	add.s64 	%rd131, %rd130, %rd128;
	cvta.to.global.u64 	%rd132, %rd99;
	shl.b64 	%rd133, %rd131, 2;
	add.s64 	%rd313, %rd132, %rd133;
	cvta.to.global.u64 	%rd134, %rd101;
	add.s64 	%rd336, %rd134, %rd125;
	cvta.to.global.u64 	%rd135, %rd102;
	add.s64 	%rd335, %rd135, %rd125;
	cvta.to.global.u64 	%rd136, %rd97;
	mul.wide.s32 	%rd137, %r3, 4;
	add.s64 	%rd138, %rd136, %rd137;
	ld.global.nc.f32 	%f1, [%rd138];
	cvta.to.global.u64 	%rd139, %rd103;
	add.s64 	%rd18, %rd139, %rd137;
	setp.lt.s32 	%p11, %r122, 1;
	@%p11 bra 	$L__BB1_57;
	setp.lt.s32 	%p12, %r50, 1;
	cvt.u32.u64 	%r71, %rd9;
	mul.lo.s32 	%r72, %r50, %r122;
	mul.lo.s32 	%r73, %r72, %r2;
	cvt.s64.s32 	%rd19, %r73;
	neg.s32 	%r21, %r4;
	add.s32 	%r22, %r5, %r71;
	neg.s32 	%r23, %r49;
	@%p12 bra 	$L__BB1_46;
	setp.ne.s64 	%p21, %rd98, 0;
	@%p21 bra 	$L__BB1_32;
	add.s64 	%rd255, %rd112, %rd8;
	add.s64 	%rd20, %rd255, 4;
	add.s32 	%r25, %r50, -1;
	and.b32  	%r113, %r50, 1;
	and.b32  	%r32, %r50, 2147483646;
$L__BB1_18:
	mov.u32 	%r24, %r122;
	add.s32 	%r122, %r24, -1;
	ld.global.nc.f32 	%f2, [%rd338];
	ld.global.nc.f32 	%f3, [%rd315];
	ld.global.nc.f32 	%f4, [%rd337];
	mul.f32 	%f544, %f1, %f4;
	mul.f32 	%f335, %f2, %f4;
	atom.global.add.f32 	%f336, [%rd18], %f335;
	mul.lo.s32 	%r98, %r122, %r50;
	cvt.s64.s32 	%rd256, %r98;
	add.s64 	%rd27, %rd256, %rd19;
	setp.eq.s32 	%p30, %r24, 1;
	@%p30 bra 	$L__BB1_26;
	setp.eq.s32 	%p31, %r25, 0;
	mov.f32 	%f545, 0f00000000;
	mov.b64 	%rd322, 0;
	@%p31 bra 	$L__BB1_23;
	and.b32  	%r99, %r50, 2147483646;
	neg.s32 	%r123, %r99;
	shl.b64 	%rd258, %rd9, 2;
	add.s64 	%rd259, %rd258, 4;
	add.s64 	%rd319, %rd1, %rd259;
	add.s64 	%rd321, %rd7, %rd259;
	add.s64 	%rd318, %rd313, 4;
	shl.b64 	%rd317, %rd27, 2;
	mov.f32 	%f545, 0f00000000;
	mov.u64 	%rd320, %rd20;
$L__BB1_21:
	ld.global.nc.f32 	%f340, [%rd321+-4];
	add.s64 	%rd260, %rd6, %rd317;
	ld.global.nc.f32 	%f341, [%rd260];
	add.s64 	%rd261, %rd5, %rd317;
	ld.global.nc.f32 	%f342, [%rd261];
	ld.global.nc.f32 	%f343, [%rd318+-4];
	mul.wide.s32 	%rd262, %r21, 4;
	add.s64 	%rd263, %rd318, %rd262;
	ld.global.nc.f32 	%f344, [%rd263+-4];
	ld.global.f32 	%f345, [%rd320+-4];
	fma.rn.f32 	%f346, %f4, %f342, %f345;
	add.s64 	%rd264, %rd3, %rd317;
	mul.f32 	%f347, %f4, %f343;
	atom.global.add.f32 	%f348, [%rd264], %f347;
	mul.f32 	%f349, %f3, %f340;
	fma.rn.f32 	%f350, %f349, 0f3BBB989D, 0f3F000000;
	cvt.sat.f32.f32 	%f351, %f350;
	mov.f32 	%f352, 0f4B400001;
	mov.f32 	%f353, 0f437C0000;
	fma.rm.f32 	%f354, %f351, %f353, %f352;
	add.f32 	%f355, %f354, 0fCB40007F;
	neg.f32 	%f356, %f355;
	fma.rn.f32 	%f357, %f349, 0f3FB8AA3B, %f356;
	fma.rn.f32 	%f358, %f349, 0f32A57060, %f357;
	mov.b32 	%r100, %f354;
	shl.b32 	%r101, %r100, 23;
	mov.b32 	%f359, %r101;
	ex2.approx.ftz.f32 	%f360, %f358;
	mul.f32 	%f361, %f360, %f359;
	mul.f32 	%f362, %f346, %f361;
	mul.f32 	%f363, %f3, %f346;
	fma.rn.f32 	%f364, %f341, %f363, %f544;
	add.s64 	%rd265, %rd2, %rd317;
	mul.f32 	%f365, %f2, %f346;
	mul.f32 	%f366, %f3, %f365;
	atom.global.add.f32 	%f367, [%rd265], %f366;
	mul.f32 	%f368, %f344, %f346;
	mul.f32 	%f369, %f368, %f361;
	mul.f32 	%f370, %f340, %f369;
	fma.rn.f32 	%f371, %f341, %f365, %f370;
	add.f32 	%f372, %f545, %f371;
	mul.f32 	%f373, %f3, %f369;
	atom.global.add.f32 	%f374, [%rd319+-4], %f373;
	st.global.f32 	[%rd320+-4], %f362;
	ld.global.nc.f32 	%f375, [%rd321];
	ld.global.nc.f32 	%f376, [%rd260+4];
	ld.global.nc.f32 	%f377, [%rd261+4];
	ld.global.nc.f32 	%f378, [%rd318];
	ld.global.nc.f32 	%f379, [%rd263];
	ld.global.f32 	%f380, [%rd320];
	fma.rn.f32 	%f381, %f4, %f377, %f380;
	mul.f32 	%f382, %f4, %f378;
	atom.global.add.f32 	%f383, [%rd264+4], %f382;
	mul.f32 	%f384, %f3, %f375;
	fma.rn.f32 	%f385, %f384, 0f3BBB989D, 0f3F000000;
	cvt.sat.f32.f32 	%f386, %f385;
	fma.rm.f32 	%f387, %f386, %f353, %f352;
	add.f32 	%f388, %f387, 0fCB40007F;
	neg.f32 	%f389, %f388;
	fma.rn.f32 	%f390, %f384, 0f3FB8AA3B, %f389;
	fma.rn.f32 	%f391, %f384, 0f32A57060, %f390;
	mov.b32 	%r102, %f387;
	shl.b32 	%r103, %r102, 23;
	mov.b32 	%f392, %r103;
	ex2.approx.ftz.f32 	%f393, %f391;
	mul.f32 	%f394, %f393, %f392;
	mul.f32 	%f395, %f381, %f394;
	mul.f32 	%f396, %f3, %f381;
	fma.rn.f32 	%f544, %f376, %f396, %f364;
	mul.f32 	%f397, %f2, %f381;
	mul.f32 	%f398, %f3, %f397;
	atom.global.add.f32 	%f399, [%rd265+4], %f398;
	mul.f32 	%f400, %f379, %f381;
	mul.f32 	%f401, %f400, %f394;
	mul.f32 	%f402, %f375, %f401;
	fma.rn.f32 	%f403, %f376, %f397, %f402;
	add.f32 	%f545, %f372, %f403;
	mul.f32 	%f404, %f3, %f401;
	atom.global.add.f32 	%f405, [%rd319], %f404;
	st.global.f32 	[%rd320], %f395;
	add.s32 	%r123, %r123, 2;
	add.s64 	%rd321, %rd321, 8;
	add.s64 	%rd320, %rd320, 8;
	add.s64 	%rd319, %rd319, 8;
	add.s64 	%rd318, %rd318, 8;
	add.s64 	%rd317, %rd317, 8;
	setp.ne.s32 	%p32, %r123, 0;
	@%p32 bra 	$L__BB1_21;
	and.b32  	%r104, %r50, 2147483646;
	cvt.u64.u32 	%rd322, %r104;
$L__BB1_23:
	and.b32  	%r105, %r50, 1;
	setp.eq.b32 	%p33, %r105, 1;
	not.pred 	%p34, %p33;
	@%p34 bra 	$L__BB1_25;
	add.s64 	%rd266, %rd322, %rd9;
	shl.b64 	%rd267, %rd266, 2;
	add.s64 	%rd268, %rd7, %rd267;
	ld.global.nc.f32 	%f406, [%rd268];
	add.s64 	%rd269, %rd27, %rd322;
	shl.b64 	%rd270, %rd269, 2;
	add.s64 	%rd271, %rd6, %rd270;
	ld.global.nc.f32 	%f407, [%rd271];
	add.s64 	%rd272, %rd5, %rd270;
	ld.global.nc.f32 	%f408, [%rd272];
	shl.b64 	%rd273, %rd322, 2;
	add.s64 	%rd274, %rd313, %rd273;
	ld.global.nc.f32 	%f409, [%rd274];
	mul.wide.s32 	%rd275, %r21, 4;
	add.s64 	%rd276, %rd274, %rd275;
	ld.global.nc.f32 	%f410, [%rd276];
	add.s64 	%rd277, %rd11, %rd273;
	ld.global.f32 	%f411, [%rd277];
	fma.rn.f32 	%f412, %f4, %f408, %f411;
	add.s64 	%rd278, %rd3, %rd270;
	mul.f32 	%f413, %f4, %f409;
	atom.global.add.f32 	%f414, [%rd278], %f413;
	mul.f32 	%f415, %f3, %f406;
	fma.rn.f32 	%f416, %f415, 0f3BBB989D, 0f3F000000;
	cvt.sat.f32.f32 	%f417, %f416;
	mov.f32 	%f418, 0f4B400001;
	mov.f32 	%f419, 0f437C0000;
	fma.rm.f32 	%f420, %f417, %f419, %f418;
	add.f32 	%f421, %f420, 0fCB40007F;
	neg.f32 	%f422, %f421;
	fma.rn.f32 	%f423, %f415, 0f3FB8AA3B, %f422;
	fma.rn.f32 	%f424, %f415, 0f32A57060, %f423;
	mov.b32 	%r106, %f420;
	shl.b32 	%r107, %r106, 23;
	mov.b32 	%f425, %r107;
	ex2.approx.ftz.f32 	%f426, %f424;
	mul.f32 	%f427, %f426, %f425;
	mul.f32 	%f428, %f412, %f427;
	mul.f32 	%f429, %f3, %f412;
	fma.rn.f32 	%f544, %f407, %f429, %f544;
	add.s64 	%rd279, %rd2, %rd270;
	mul.f32 	%f430, %f2, %f412;
	mul.f32 	%f431, %f3, %f430;
	atom.global.add.f32 	%f432, [%rd279], %f431;
	mul.f32 	%f433, %f410, %f412;
	mul.f32 	%f434, %f433, %f427;
	mul.f32 	%f435, %f406, %f434;
	fma.rn.f32 	%f436, %f407, %f430, %f435;
	add.f32 	%f545, %f545, %f436;
	mul.f32 	%f437, %f3, %f434;
	add.s64 	%rd280, %rd1, %rd267;
	atom.global.add.f32 	%f438, [%rd280], %f437;
	st.global.f32 	[%rd277], %f428;
$L__BB1_25:
	st.global.f32 	[%rd336], %f544;
	st.global.f32 	[%rd335], %f545;
	mul.wide.s32 	%rd309, %r23, 4;
	add.s64 	%rd338, %rd338, %rd309;
	add.s64 	%rd315, %rd315, %rd309;
	add.s64 	%rd337, %rd337, %rd309;
	add.s64 	%rd336, %rd336, %rd309;
	add.s64 	%rd335, %rd335, %rd309;
	mul.wide.s32 	%rd310, %r21, 4;
	add.s64 	%rd313, %rd313, %rd310;
	setp.gt.u32 	%p39, %r24, 1;
	@%p39 bra 	$L__BB1_18;
	bra.uni 	$L__BB1_57;
$L__BB1_26:
	setp.eq.s32 	%p35, %r25, 0;
	mov.f32 	%f545, 0f00000000;
	mov.b64 	%rd323, 0;
	@%p35 bra 	$L__BB1_30;
	mov.f32 	%f545, 0f00000000;
	mov.b32 	%r124, 0;
$L__BB1_28:
	cvt.u64.u32 	%rd282, %r124;
	add.s64 	%rd283, %rd282, %rd9;
	shl.b64 	%rd284, %rd283, 2;
	add.s64 	%rd285, %rd7, %rd284;
	ld.global.nc.f32 	%f442, [%rd285];
	add.s64 	%rd286, %rd27, %rd282;
	shl.b64 	%rd287, %rd286, 2;
	add.s64 	%rd288, %rd6, %rd287;
	ld.global.nc.f32 	%f443, [%rd288];
	add.s64 	%rd289, %rd5, %rd287;
	ld.global.nc.f32 	%f444, [%rd289];
	mul.wide.u32 	%rd290, %r124, 4;
	add.s64 	%rd291, %rd313, %rd290;
	ld.global.nc.f32 	%f445, [%rd291];
	add.s64 	%rd292, %rd11, %rd290;
	ld.global.f32 	%f446, [%rd292];
	fma.rn.f32 	%f447, %f4, %f444, %f446;
	add.s64 	%rd293, %rd3, %rd287;
	mul.f32 	%f448, %f4, %f445;
	atom.global.add.f32 	%f449, [%rd293], %f448;
	mul.f32 	%f450, %f3, %f442;
	fma.rn.f32 	%f451, %f450, 0f3BBB989D, 0f3F000000;
	cvt.sat.f32.f32 	%f452, %f451;
	mov.f32 	%f453, 0f4B400001;
	mov.f32 	%f454, 0f437C0000;
	fma.rm.f32 	%f455, %f452, %f454, %f453;
	add.f32 	%f456, %f455, 0fCB40007F;
	neg.f32 	%f457, %f456;
	fma.rn.f32 	%f458, %f450, 0f3FB8AA3B, %f457;
	fma.rn.f32 	%f459, %f450, 0f32A57060, %f458;
	mov.b32 	%r109, %f455;
	shl.b32 	%r110, %r109, 23;
	mov.b32 	%f460, %r110;
	ex2.approx.ftz.f32 	%f461, %f459;
	mul.f32 	%f462, %f461, %f460;
	mul.f32 	%f463, %f447, %f462;
	mul.f32 	%f464, %f3, %f447;
	fma.rn.f32 	%f465, %f443, %f464, %f544;
	add.s64 	%rd294, %rd2, %rd287;
	mul.f32 	%f466, %f2, %f447;
	mul.f32 	%f467, %f3, %f466;
	atom.global.add.f32 	%f468, [%rd294], %f467;
	mul.f32 	%f469, %f447, 0f00000000;
	mul.f32 	%f470, %f469, %f462;
	mul.f32 	%f471, %f442, %f470;
	fma.rn.f32 	%f472, %f443, %f466, %f471;
	add.f32 	%f473, %f545, %f472;
	mul.f32 	%f474, %f3, %f470;
	add.s64 	%rd295, %rd1, %rd284;
	atom.global.add.f32 	%f475, [%rd295], %f474;
	st.global.f32 	[%rd292], %f463;
	ld.global.nc.f32 	%f476, [%rd285+4];
	ld.global.nc.f32 	%f477, [%rd288+4];
	ld.global.nc.f32 	%f478, [%rd289+4];
	ld.global.nc.f32 	%f479, [%rd291+4];
	ld.global.f32 	%f480, [%rd292+4];
	fma.rn.f32 	%f481, %f4, %f478, %f480;
	mul.f32 	%f482, %f4, %f479;
	atom.global.add.f32 	%f483, [%rd293+4], %f482;
	mul.f32 	%f484, %f3, %f476;
	fma.rn.f32 	%f485, %f484, 0f3BBB989D, 0f3F000000;
	cvt.sat.f32.f32 	%f486, %f485;
	fma.rm.f32 	%f487, %f486, %f454, %f453;
	add.f32 	%f488, %f487, 0fCB40007F;
	neg.f32 	%f489, %f488;
	fma.rn.f32 	%f490, %f484, 0f3FB8AA3B, %f489;
	fma.rn.f32 	%f491, %f484, 0f32A57060, %f490;
	mov.b32 	%r111, %f487;
	shl.b32 	%r112, %r111, 23;
	mov.b32 	%f492, %r112;
	ex2.approx.ftz.f32 	%f493, %f491;
	mul.f32 	%f494, %f493, %f492;
	mul.f32 	%f495, %f481, %f494;
	mul.f32 	%f496, %f3, %f481;
	fma.rn.f32 	%f544, %f477, %f496, %f465;
	mul.f32 	%f497, %f2, %f481;
	mul.f32 	%f498, %f3, %f497;
	atom.global.add.f32 	%f499, [%rd294+4], %f498;
	mul.f32 	%f500, %f481, 0f00000000;
	mul.f32 	%f501, %f500, %f494;
	mul.f32 	%f502, %f476, %f501;
	fma.rn.f32 	%f503, %f477, %f497, %f502;
	add.f32 	%f545, %f473, %f503;
	mul.f32 	%f504, %f3, %f501;
	atom.global.add.f32 	%f505, [%rd295+4], %f504;
	st.global.f32 	[%rd292+4], %f495;
	add.s32 	%r124, %r124, 2;
	setp.ne.s32 	%p36, %r124, %r32;
	@%p36 bra 	$L__BB1_28;
	cvt.u64.u32 	%rd323, %r32;
$L__BB1_30:
	setp.eq.b32 	%p37, %r113, 1;
	not.pred 	%p38, %p37;
	@%p38 bra 	$L__BB1_25;
	add.s64 	%rd296, %rd323, %rd9;
	shl.b64 	%rd297, %rd296, 2;
	add.s64 	%rd298, %rd7, %rd297;
	ld.global.nc.f32 	%f506, [%rd298];
	add.s64 	%rd299, %rd27, %rd323;
	shl.b64 	%rd300, %rd299, 2;
	add.s64 	%rd301, %rd6, %rd300;
	ld.global.nc.f32 	%f507, [%rd301];
	add.s64 	%rd302, %rd5, %rd300;
	ld.global.nc.f32 	%f508, [%rd302];
	shl.b64 	%rd303, %rd323, 2;
	add.s64 	%rd304, %rd313, %rd303;
	ld.global.nc.f32 	%f509, [%rd304];
	add.s64 	%rd305, %rd11, %rd303;
	ld.global.f32 	%f510, [%rd305];
	fma.rn.f32 	%f511, %f4, %f508, %f510;
	add.s64 	%rd306, %rd3, %rd300;
	mul.f32 	%f512, %f4, %f509;
	atom.global.add.f32 	%f513, [%rd306], %f512;
	mul.f32 	%f514, %f3, %f506;
	fma.rn.f32 	%f515, %f514, 0f3BBB989D, 0f3F000000;
	cvt.sat.f32.f32 	%f516, %f515;
	mov.f32 	%f517, 0f4B400001;
	mov.f32 	%f518, 0f437C0000;
	fma.rm.f32 	%f519, %f516, %f518, %f517;
	add.f32 	%f520, %f519, 0fCB40007F;
	neg.f32 	%f521, %f520;
	fma.rn.f32 	%f522, %f514, 0f3FB8AA3B, %f521;
	fma.rn.f32 	%f523, %f514, 0f32A57060, %f522;
	mov.b32 	%r114, %f519;
	shl.b32 	%r115, %r114, 23;
	mov.b32 	%f524, %r115;
	ex2.approx.ftz.f32 	%f525, %f523;
	mul.f32 	%f526, %f525, %f524;
	mul.f32 	%f527, %f511, %f526;
	mul.f32 	%f528, %f3, %f511;
	fma.rn.f32 	%f544, %f507, %f528, %f544;
	add.s64 	%rd307, %rd2, %rd300;
	mul.f32 	%f529, %f2, %f511;
	mul.f32 	%f530, %f3, %f529;
	atom.global.add.f32 	%f531, [%rd307], %f530;
	mul.f32 	%f532, %f511, 0f00000000;
	mul.f32 	%f533, %f532, %f526;
	mul.f32 	%f534, %f506, %f533;
	fma.rn.f32 	%f535, %f507, %f529, %f534;
	add.f32 	%f545, %f545, %f535;
	mul.f32 	%f536, %f3, %f533;
	add.s64 	%rd308, %rd1, %rd297;
	atom.global.add.f32 	%f537, [%rd308], %f536;
	st.global.f32 	[%rd305], %f527;
	bra.uni 	$L__BB1_25;
$L__BB1_32:
	add.s32 	%r33, %r50, -1;
	and.b32  	%r34, %r50, 1;
	and.b32  	%r35, %r50, 2147483646;
$L__BB1_33:
	mov.u32 	%r36, %r122;
	add.s32 	%r122, %r36, -1;
	ld.global.nc.f32 	%f28, [%rd338];
	ld.global.nc.f32 	%f29, [%rd315];
	ld.global.nc.f32 	%f30, [%rd337];
	mul.f32 	%f558, %f1, %f30;
	mul.f32 	%f129, %f28, %f30;
	atom.global.add.f32 	%f130, [%rd18], %f129;
	mul.lo.s32 	%r80, %r122, %r50;
	cvt.s64.s32 	%rd187, %r80;
	add.s64 	%rd58, %rd187, %rd19;
	setp.eq.s32 	%p22, %r36, 1;
	@%p22 bra 	$L__BB1_44;
	setp.eq.s32 	%p23, %r33, 0;
	mov.f32 	%f559, 0f00000000;
	mov.b64 	%rd330, 0;
	@%p23 bra 	$L__BB1_38;
	mov.f32 	%f559, 0f00000000;
	mov.b32 	%r126, 0;
$L__BB1_36:
	cvt.u64.u32 	%rd189, %r126;
	add.s64 	%rd190, %rd189, %rd9;
	shl.b64 	%rd191, %rd190, 2;
	add.s64 	%rd192, %rd7, %rd191;
	ld.global.nc.f32 	%f134, [%rd192];
	add.s64 	%rd193, %rd58, %rd189;
	shl.b64 	%rd194, %rd193, 2;
	add.s64 	%rd195, %rd6, %rd194;
	ld.global.nc.f32 	%f135, [%rd195];
	add.s64 	%rd196, %rd5, %rd194;
	ld.global.nc.f32 	%f136, [%rd196];
	mul.wide.u32 	%rd197, %r126, 4;
	add.s64 	%rd198, %rd313, %rd197;
	ld.global.nc.f32 	%f137, [%rd198];
	mul.wide.s32 	%rd199, %r21, 4;
	add.s64 	%rd200, %rd198, %rd199;
	ld.global.nc.f32 	%f138, [%rd200];
	add.s64 	%rd201, %rd11, %rd197;
	ld.global.f32 	%f139, [%rd201];
	fma.rn.f32 	%f140, %f30, %f136, %f139;
	add.s64 	%rd202, %rd3, %rd194;
	mul.f32 	%f141, %f30, %f137;
	atom.global.add.f32 	%f142, [%rd202], %f141;
	mul.f32 	%f143, %f29, %f134;
	fma.rn.f32 	%f144, %f143, 0f3BBB989D, 0f3F000000;
	cvt.sat.f32.f32 	%f145, %f144;
	mov.f32 	%f146, 0f4B400001;
	mov.f32 	%f147, 0f437C0000;
	fma.rm.f32 	%f148, %f145, %f147, %f146;
	add.f32 	%f149, %f148, 0fCB40007F;
	neg.f32 	%f150, %f149;
	fma.rn.f32 	%f151, %f143, 0f3FB8AA3B, %f150;
	fma.rn.f32 	%f152, %f143, 0f32A57060, %f151;
	mov.b32 	%r82, %f148;
	shl.b32 	%r83, %r82, 23;
	mov.b32 	%f153, %r83;
	ex2.approx.ftz.f32 	%f154, %f152;
	mul.f32 	%f155, %f154, %f153;
	mul.f32 	%f156, %f140, %f155;
	mul.f32 	%f157, %f29, %f140;
	fma.rn.f32 	%f158, %f135, %f157, %f558;
	add.s64 	%rd203, %rd2, %rd194;
	mul.f32 	%f159, %f28, %f140;
	mul.f32 	%f160, %f29, %f159;
	atom.global.add.f32 	%f161, [%rd203], %f160;
	mul.f32 	%f162, %f138, %f140;
	mul.f32 	%f163, %f162, %f155;
	mul.f32 	%f164, %f134, %f163;
	fma.rn.f32 	%f165, %f135, %f159, %f164;
	add.f32 	%f166, %f559, %f165;
	mul.f32 	%f167, %f29, %f163;
	add.s64 	%rd204, %rd1, %rd191;
	atom.global.add.f32 	%f168, [%rd204], %f167;
	st.global.f32 	[%rd201], %f156;
	ld.global.nc.f32 	%f169, [%rd192+4];
	ld.global.nc.f32 	%f170, [%rd195+4];
	ld.global.nc.f32 	%f171, [%rd196+4];
	ld.global.nc.f32 	%f172, [%rd198+4];
	ld.global.nc.f32 	%f173, [%rd200+4];
	ld.global.f32 	%f174, [%rd201+4];
	fma.rn.f32 	%f175, %f30, %f171, %f174;
	mul.f32 	%f176, %f30, %f172;
	atom.global.add.f32 	%f177, [%rd202+4], %f176;
	mul.f32 	%f178, %f29, %f169;
	fma.rn.f32 	%f179, %f178, 0f3BBB989D, 0f3F000000;
	cvt.sat.f32.f32 	%f180, %f179;
	fma.rm.f32 	%f181, %f180, %f147, %f146;
	add.f32 	%f182, %f181, 0fCB40007F;
	neg.f32 	%f183, %f182;
	fma.rn.f32 	%f184, %f178, 0f3FB8AA3B, %f183;
	fma.rn.f32 	%f185, %f178, 0f32A57060, %f184;
	mov.b32 	%r84, %f181;
	shl.b32 	%r85, %r84, 23;
	mov.b32 	%f186, %r85;
	ex2.approx.ftz.f32 	%f187, %f185;
	mul.f32 	%f188, %f187, %f186;
	mul.f32 	%f189, %f175, %f188;
	mul.f32 	%f190, %f29, %f175;
	fma.rn.f32 	%f558, %f170, %f190, %f158;
	mul.f32 	%f191, %f28, %f175;
	mul.f32 	%f192, %f29, %f191;
	atom.global.add.f32 	%f193, [%rd203+4], %f192;
	mul.f32 	%f194, %f173, %f175;
	mul.f32 	%f195, %f194, %f188;
	mul.f32 	%f196, %f169, %f195;
	fma.rn.f32 	%f197, %f170, %f191, %f196;
	add.f32 	%f559, %f166, %f197;
	mul.f32 	%f198, %f29, %f195;
	atom.global.add.f32 	%f199, [%rd204+4], %f198;
	st.global.f32 	[%rd201+4], %f189;
	add.s32 	%r126, %r126, 2;
	setp.ne.s32 	%p24, %r126, %r35;
	@%p24 bra 	$L__BB1_36;
	cvt.u64.u32 	%rd330, %r35;
$L__BB1_38:
	setp.eq.s32 	%p25, %r34, 0;
	@%p25 bra 	$L__BB1_40;
	add.s64 	%rd205, %rd330, %rd9;
	shl.b64 	%rd206, %rd205, 2;
	add.s64 	%rd207, %rd7, %rd206;
	ld.global.nc.f32 	%f200, [%rd207];
	add.s64 	%rd208, %rd58, %rd330;
	shl.b64 	%rd209, %rd208, 2;
	add.s64 	%rd210, %rd6, %rd209;
	ld.global.nc.f32 	%f201, [%rd210];
	add.s64 	%rd211, %rd5, %rd209;
	ld.global.nc.f32 	%f202, [%rd211];
	shl.b64 	%rd212, %rd330, 2;
	add.s64 	%rd213, %rd313, %rd212;
	ld.global.nc.f32 	%f203, [%rd213];
	mul.wide.s32 	%rd214, %r21, 4;
	add.s64 	%rd215, %rd213, %rd214;
	ld.global.nc.f32 	%f204, [%rd215];
	add.s64 	%rd216, %rd11, %rd212;
	ld.global.f32 	%f205, [%rd216];
	fma.rn.f32 	%f206, %f30, %f202, %f205;
	add.s64 	%rd217, %rd3, %rd209;
	mul.f32 	%f207, %f30, %f203;
	atom.global.add.f32 	%f208, [%rd217], %f207;
	mul.f32 	%f209, %f29, %f200;
	fma.rn.f32 	%f210, %f209, 0f3BBB989D, 0f3F000000;
	cvt.sat.f32.f32 	%f211, %f210;
	mov.f32 	%f212, 0f4B400001;
	mov.f32 	%f213, 0f437C0000;
	fma.rm.f32 	%f214, %f211, %f213, %f212;
	add.f32 	%f215, %f214, 0fCB40007F;
	neg.f32 	%f216, %f215;
	fma.rn.f32 	%f217, %f209, 0f3FB8AA3B, %f216;
	fma.rn.f32 	%f218, %f209, 0f32A57060, %f217;
	mov.b32 	%r86, %f214;
	shl.b32 	%r87, %r86, 23;
	mov.b32 	%f219, %r87;
	ex2.approx.ftz.f32 	%f220, %f218;
	mul.f32 	%f221, %f220, %f219;
	mul.f32 	%f222, %f206, %f221;
	mul.f32 	%f223, %f29, %f206;
	fma.rn.f32 	%f558, %f201, %f223, %f558;
	add.s64 	%rd218, %rd2, %rd209;
	mul.f32 	%f224, %f28, %f206;
	mul.f32 	%f225, %f29, %f224;
	atom.global.add.f32 	%f226, [%rd218], %f225;
	mul.f32 	%f227, %f204, %f206;
	mul.f32 	%f228, %f227, %f221;
	mul.f32 	%f229, %f200, %f228;
	fma.rn.f32 	%f230, %f201, %f224, %f229;
	add.f32 	%f559, %f559, %f230;
	mul.f32 	%f231, %f29, %f228;
	add.s64 	%rd219, %rd1, %rd206;
	atom.global.add.f32 	%f232, [%rd219], %f231;
	st.global.f32 	[%rd216], %f222;
$L__BB1_40:
	st.global.f32 	[%rd336], %f558;
	st.global.f32 	[%rd335], %f559;
	mul.wide.s32 	%rd252, %r23, 4;
	add.s64 	%rd338, %rd338, %rd252;
	add.s64 	%rd315, %rd315, %rd252;
	add.s64 	%rd337, %rd337, %rd252;
	add.s64 	%rd336, %rd336, %rd252;
	add.s64 	%rd335, %rd335, %rd252;
	mul.wide.s32 	%rd253, %r21, 4;
	add.s64 	%rd313, %rd313, %rd253;
	setp.gt.u32 	%p29, %r36, 1;
	@%p29 bra 	$L__BB1_33;
	bra.uni 	$L__BB1_57;
$L__BB1_41:
	cvt.u64.u32 	%rd220, %r127;
	add.s64 	%rd221, %rd220, %rd9;
	shl.b64 	%rd222, %rd221, 2;
	add.s64 	%rd223, %rd7, %rd222;
	ld.global.nc.f32 	%f236, [%rd223];
	add.s64 	%rd224, %rd58, %rd220;
	shl.b64 	%rd225, %rd224, 2;
	add.s64 	%rd226, %rd6, %rd225;
	ld.global.nc.f32 	%f237, [%rd226];
	add.s64 	%rd227, %rd5, %rd225;
	ld.global.nc.f32 	%f238, [%rd227];
	mul.wide.u32 	%rd228, %r127, 4;
	add.s64 	%rd229, %rd313, %rd228;
	ld.global.nc.f32 	%f239, [%rd229];
	add.s32 	%r90, %r22, %r127;
	mul.wide.s32 	%rd230, %r90, 4;
	add.s64 	%rd231, %rd4, %rd230;
	ld.global.nc.f32 	%f240, [%rd231];
	add.s64 	%rd232, %rd11, %rd228;
	ld.global.f32 	%f241, [%rd232];
	fma.rn.f32 	%f242, %f30, %f238, %f241;
	add.s64 	%rd233, %rd3, %rd225;
	mul.f32 	%f243, %f30, %f239;
	atom.global.add.f32 	%f244, [%rd233], %f243;
	mul.f32 	%f245, %f29, %f236;
	fma.rn.f32 	%f246, %f245, 0f3BBB989D, 0f3F000000;
	cvt.sat.f32.f32 	%f247, %f246;
	mov.f32 	%f248, 0f4B400001;
	mov.f32 	%f249, 0f437C0000;
	fma.rm.f32 	%f250, %f247, %f249, %f248;
	add.f32 	%f251, %f250, 0fCB40007F;
	neg.f32 	%f252, %f251;
	fma.rn.f32 	%f253, %f245, 0f3FB8AA3B, %f252;
	fma.rn.f32 	%f254, %f245, 0f32A57060, %f253;
	mov.b32 	%r91, %f250;
	shl.b32 	%r92, %r91, 23;
	mov.b32 	%f255, %r92;
	ex2.approx.ftz.f32 	%f256, %f254;
	mul.f32 	%f257, %f256, %f255;
	mul.f32 	%f258, %f242, %f257;
	mul.f32 	%f259, %f29, %f242;
	fma.rn.f32 	%f260, %f237, %f259, %f558;
	add.s64 	%rd234, %rd2, %rd225;
	mul.f32 	%f261, %f28, %f242;
	mul.f32 	%f262, %f29, %f261;
	atom.global.add.f32 	%f263, [%rd234], %f262;
	mul.f32 	%f264, %f240, %f242;
	mul.f32 	%f265, %f264, %f257;
	mul.f32 	%f266, %f236, %f265;
	fma.rn.f32 	%f267, %f237, %f261, %f266;
	add.f32 	%f268, %f559, %f267;
	mul.f32 	%f269, %f29, %f265;
	add.s64 	%rd235, %rd1, %rd222;
	atom.global.add.f32 	%f270, [%rd235], %f269;
	st.global.f32 	[%rd232], %f258;
	ld.global.nc.f32 	%f271, [%rd223+4];
	ld.global.nc.f32 	%f272, [%rd226+4];
	ld.global.nc.f32 	%f273, [%rd227+4];
	ld.global.nc.f32 	%f274, [%rd229+4];
	ld.global.nc.f32 	%f275, [%rd231+4];
	ld.global.f32 	%f276, [%rd232+4];
	fma.rn.f32 	%f277, %f30, %f273, %f276;
	mul.f32 	%f278, %f30, %f274;
	atom.global.add.f32 	%f279, [%rd233+4], %f278;
	mul.f32 	%f280, %f29, %f271;
	fma.rn.f32 	%f281, %f280, 0f3BBB989D, 0f3F000000;
	cvt.sat.f32.f32 	%f282, %f281;
	fma.rm.f32 	%f283, %f282, %f249, %f248;
	add.f32 	%f284, %f283, 0fCB40007F;
	neg.f32 	%f285, %f284;
	fma.rn.f32 	%f286, %f280, 0f3FB8AA3B, %f285;
	fma.rn.f32 	%f287, %f280, 0f32A57060, %f286;
	mov.b32 	%r93, %f283;
	shl.b32 	%r94, %r93, 23;
	mov.b32 	%f288, %r94;
	ex2.approx.ftz.f32 	%f289, %f287;
	mul.f32 	%f290, %f289, %f288;
	mul.f32 	%f291, %f277, %f290;
	mul.f32 	%f292, %f29, %f277;
	fma.rn.f32 	%f558, %f272, %f292, %f260;
	mul.f32 	%f293, %f28, %f277;
	mul.f32 	%f294, %f29, %f293;
	atom.global.add.f32 	%f295, [%rd234+4], %f294;
	mul.f32 	%f296, %f275, %f277;
	mul.f32 	%f297, %f296, %f290;
	mul.f32 	%f298, %f271, %f297;
	fma.rn.f32 	%f299, %f272, %f293, %f298;
	add.f32 	%f559, %f268, %f299;
	mul.f32 	%f300, %f29, %f297;
	atom.global.add.f32 	%f301, [%rd235+4], %f300;
	st.global.f32 	[%rd232+4], %f291;
	add.s32 	%r127, %r127, 2;
	setp.ne.s32 	%p27, %r127, %r35;
	mov.u32 	%r128, %r35;
	@%p27 bra 	$L__BB1_41;
$L__BB1_42:
	setp.eq.s32 	%p28, %r34, 0;
	@%p28 bra 	$L__BB1_40;
	cvt.u64.u32 	%rd236, %r128;
	add.s64 	%rd237, %rd236, %rd9;
	shl.b64 	%rd238, %rd237, 2;
	add.s64 	%rd239, %rd7, %rd238;
	ld.global.nc.f32 	%f302, [%rd239];
	add.s64 	%rd240, %rd58, %rd236;
	shl.b64 	%rd241, %rd240, 2;
	add.s64 	%rd242, %rd6, %rd241;
	ld.global.nc.f32 	%f303, [%rd242];
	add.s64 	%rd243, %rd5, %rd241;
	ld.global.nc.f32 	%f304, [%rd243];
	mul.wide.u32 	%rd244, %r128, 4;
	add.s64 	%rd245, %rd313, %rd244;
	ld.global.nc.f32 	%f305, [%rd245];
	add.s32 	%r95, %r22, %r128;
	mul.wide.s32 	%rd246, %r95, 4;
	add.s64 	%rd247, %rd4, %rd246;
	ld.global.nc.f32 	%f306, [%rd247];
	add.s64 	%rd248, %rd11, %rd244;
	ld.global.f32 	%f307, [%rd248];
	fma.rn.f32 	%f308, %f30, %f304, %f307;
	add.s64 	%rd249, %rd3, %rd241;
	mul.f32 	%f309, %f30, %f305;
	atom.global.add.f32 	%f310, [%rd249], %f309;
	mul.f32 	%f311, %f29, %f302;
	fma.rn.f32 	%f312, %f311, 0f3BBB989D, 0f3F000000;
	cvt.sat.f32.f32 	%f313, %f312;
	mov.f32 	%f314, 0f4B400001;
	mov.f32 	%f315, 0f437C0000;
	fma.rm.f32 	%f316, %f313, %f315, %f314;
	add.f32 	%f317, %f316, 0fCB40007F;
	neg.f32 	%f318, %f317;
	fma.rn.f32 	%f319, %f311, 0f3FB8AA3B, %f318;
	fma.rn.f32 	%f320, %f311, 0f32A57060, %f319;
	mov.b32 	%r96, %f316;
	shl.b32 	%r97, %r96, 23;
	mov.b32 	%f321, %r97;
	ex2.approx.ftz.f32 	%f322, %f320;
	mul.f32 	%f323, %f322, %f321;
	mul.f32 	%f324, %f308, %f323;
	mul.f32 	%f325, %f29, %f308;
	fma.rn.f32 	%f558, %f303, %f325, %f558;
	add.s64 	%rd250, %rd2, %rd241;
	mul.f32 	%f326, %f28, %f308;
	mul.f32 	%f327, %f29, %f326;
	atom.global.add.f32 	%f328, [%rd250], %f327;
	mul.f32 	%f329, %f306, %f308;
	mul.f32 	%f330, %f329, %f323;
	mul.f32 	%f331, %f302, %f330;
	fma.rn.f32 	%f332, %f303, %f326, %f331;
	add.f32 	%f559, %f559, %f332;
	mul.f32 	%f333, %f29, %f330;
	add.s64 	%rd251, %rd1, %rd238;
	atom.global.add.f32 	%f334, [%rd251], %f333;
	st.global.f32 	[%rd248], %f324;
	bra.uni 	$L__BB1_40;
$L__BB1_44:
	setp.eq.s32 	%p26, %r33, 0;
	mov.f32 	%f559, 0f00000000;
	mov.b32 	%r128, 0;
	@%p26 bra 	$L__BB1_42;
	mov.f32 	%f559, 0f00000000;
	mov.b32 	%r127, 0;
	bra.uni 	$L__BB1_41;
$L__BB1_46:
	and.b32  	%r43, %r122, 7;
	setp.lt.u32 	%p13, %r122, 8;
	@%p13 bra 	$L__BB1_49;
	and.b32  	%r44, %r122, 2147483640;
	mov.b32 	%r129, 0;
	mul.wide.s32 	%rd140, %r23, 4;
$L__BB1_48:
	.pragma "nounroll";
	ld.global.nc.f32 	%f54, [%rd338];
	ld.global.nc.f32 	%f55, [%rd337];
	mul.f32 	%f56, %f1, %f55;
	mul.f32 	%f57, %f54, %f55;
	atom.global.add.f32 	%f58, [%rd18], %f57;
	st.global.f32 	[%rd336], %f56;
	mov.b32 	%r75, 0;
	st.global.u32 	[%rd335], %r75;
	add.s64 	%rd141, %rd338, %rd140;
	add.s64 	%rd142, %rd337, %rd140;
	add.s64 	%rd143, %rd336, %rd140;
	add.s64 	%rd144, %rd335, %rd140;
	ld.global.nc.f32 	%f59, [%rd141];
	ld.global.nc.f32 	%f60, [%rd142];
	mul.f32 	%f61, %f1, %f60;
	mul.f32 	%f62, %f59, %f60;
	atom.global.add.f32 	%f63, [%rd18], %f62;
	st.global.f32 	[%rd143], %f61;
	st.global.u32 	[%rd144], %r75;
	add.s64 	%rd145, %rd141, %rd140;
	add.s64 	%rd146, %rd142, %rd140;
	add.s64 	%rd147, %rd143, %rd140;
	add.s64 	%rd148, %rd144, %rd140;
	ld.global.nc.f32 	%f64, [%rd145];
	ld.global.nc.f32 	%f65, [%rd146];
	mul.f32 	%f66, %f1, %f65;
	mul.f32 	%f67, %f64, %f65;
	atom.global.add.f32 	%f68, [%rd18], %f67;
	st.global.f32 	[%rd147], %f66;
	st.global.u32 	[%rd148], %r75;
	add.s64 	%rd149, %rd145, %rd140;
	add.s64 	%rd150, %rd146, %rd140;
	add.s64 	%rd151, %rd147, %rd140;
	add.s64 	%rd152, %rd148, %rd140;
	ld.global.nc.f32 	%f69, [%rd149];
	ld.global.nc.f32 	%f70, [%rd150];
	mul.f32 	%f71, %f1, %f70;
	mul.f32 	%f72, %f69, %f70;
	atom.global.add.f32 	%f73, [%rd18], %f72;
	st.global.f32 	[%rd151], %f71;
	st.global.u32 	[%rd152], %r75;
	add.s64 	%rd153, %rd149, %rd140;
	add.s64 	%rd154, %rd150, %rd140;
	add.s64 	%rd155, %rd151, %rd140;
	add.s64 	%rd156, %rd152, %rd140;
	ld.global.nc.f32 	%f74, [%rd153];
	ld.global.nc.f32 	%f75, [%rd154];
	mul.f32 	%f76, %f1, %f75;
	mul.f32 	%f77, %f74, %f75;
	atom.global.add.f32 	%f78, [%rd18], %f77;
	st.global.f32 	[%rd155], %f76;
	st.global.u32 	[%rd156], %r75;
	add.s64 	%rd157, %rd153, %rd140;
	add.s64 	%rd158, %rd154, %rd140;
	add.s64 	%rd159, %rd155, %rd140;
	add.s64 	%rd160, %rd156, %rd140;
	ld.global.nc.f32 	%f79, [%rd157];
	ld.global.nc.f32 	%f80, [%rd158];
	mul.f32 	%f81, %f1, %f80;
	mul.f32 	%f82, %f79, %f80;
	atom.global.add.f32 	%f83, [%rd18], %f82;
	st.global.f32 	[%rd159], %f81;
	st.global.u32 	[%rd160], %r75;
	add.s64 	%rd161, %rd157, %rd140;
	add.s64 	%rd162, %rd158, %rd140;
	add.s64 	%rd163, %rd159, %rd140;
	add.s64 	%rd164, %rd160, %rd140;
	ld.global.nc.f32 	%f84, [%rd161];
	ld.global.nc.f32 	%f85, [%rd162];
	mul.f32 	%f86, %f1, %f85;
	mul.f32 	%f87, %f84, %f85;
	atom.global.add.f32 	%f88, [%rd18], %f87;
	st.global.f32 	[%rd163], %f86;
	st.global.u32 	[%rd164], %r75;
	add.s64 	%rd165, %rd161, %rd140;
	add.s64 	%rd166, %rd162, %rd140;
	add.s64 	%rd167, %rd163, %rd140;
	add.s64 	%rd168, %rd164, %rd140;
	ld.global.nc.f32 	%f89, [%rd165];
	ld.global.nc.f32 	%f90, [%rd166];
	mul.f32 	%f91, %f1, %f90;
	mul.f32 	%f92, %f89, %f90;
	atom.global.add.f32 	%f93, [%rd18], %f92;
	st.global.f32 	[%rd167], %f91;
	st.global.u32 	[%rd168], %r75;
	add.s64 	%rd338, %rd165, %rd140;
	add.s64 	%rd337, %rd166, %rd140;
	add.s64 	%rd336, %rd167, %rd140;
	add.s64 	%rd335, %rd168, %rd140;
	add.s32 	%r129, %r129, 8;
	setp.ne.s32 	%p14, %r129, %r44;
	@%p14 bra 	$L__BB1_48;
$L__BB1_49:
	setp.eq.s32 	%p15, %r43, 0;
	@%p15 bra 	$L__BB1_57;
	and.b32  	%r47, %r122, 3;
	setp.lt.u32 	%p16, %r43, 4;
	@%p16 bra 	$L__BB1_52;
	ld.global.nc.f32 	%f94, [%rd338];
	ld.global.nc.f32 	%f95, [%rd337];
	mul.f32 	%f96, %f1, %f95;
	mul.f32 	%f97, %f94, %f95;
	atom.global.add.f32 	%f98, [%rd18], %f97;
	st.global.f32 	[%rd336], %f96;
	mov.b32 	%r76, 0;
	st.global.u32 	[%rd335], %r76;
	mul.wide.s32 	%rd169, %r23, 4;
	add.s64 	%rd170, %rd338, %rd169;
	add.s64 	%rd171, %rd337, %rd169;
	add.s64 	%rd172, %rd336, %rd169;
	add.s64 	%rd173, %rd335, %rd169;
	ld.global.nc.f32 	%f99, [%rd170];
	ld.global.nc.f32 	%f100, [%rd171];
	mul.f32 	%f101, %f1, %f100;
	mul.f32 	%f102, %f99, %f100;
	atom.global.add.f32 	%f103, [%rd18], %f102;
	st.global.f32 	[%rd172], %f101;
	st.global.u32 	[%rd173], %r76;
	add.s64 	%rd174, %rd170, %rd169;
	add.s64 	%rd175, %rd171, %rd169;
	add.s64 	%rd176, %rd172, %rd169;
	add.s64 	%rd177, %rd173, %rd169;
	ld.global.nc.f32 	%f104, [%rd174];
	ld.global.nc.f32 	%f105, [%rd175];
	mul.f32 	%f106, %f1, %f105;
	mul.f32 	%f107, %f104, %f105;
	atom.global.add.f32 	%f108, [%rd18], %f107;
	st.global.f32 	[%rd176], %f106;
	st.global.u32 	[%rd177], %r76;
	add.s64 	%rd178, %rd174, %rd169;
	add.s64 	%rd179, %rd175, %rd169;
	add.s64 	%rd180, %rd176, %rd169;
	add.s64 	%rd181, %rd177, %rd169;
	ld.global.nc.f32 	%f109, [%rd178];
	ld.global.nc.f32 	%f110, [%rd179];
	mul.f32 	%f111, %f1, %f110;
	mul.f32 	%f112, %f109, %f110;
	atom.global.add.f32 	%f113, [%rd18], %f112;
	st.global.f32 	[%rd180], %f111;
	st.global.u32 	[%rd181], %r76;
	add.s64 	%rd338, %rd178, %rd169;
	add.s64 	%rd337, %rd179, %rd169;
	add.s64 	%rd336, %rd180, %rd169;
	add.s64 	%rd335, %rd181, %rd169;
$L__BB1_52:
	setp.eq.s32 	%p17, %r47, 0;
	@%p17 bra 	$L__BB1_57;
	setp.eq.s32 	%p18, %r47, 1;
	@%p18 bra 	$L__BB1_55;
	ld.global.nc.f32 	%f114, [%rd338];
	ld.global.nc.f32 	%f115, [%rd337];
	mul.f32 	%f116, %f1, %f115;
	mul.f32 	%f117, %f114, %f115;
	atom.global.add.f32 	%f118, [%rd18], %f117;
	st.global.f32 	[%rd336], %f116;
	mov.b32 	%r77, 0;
	st.global.u32 	[%rd335], %r77;
	mul.wide.s32 	%rd182, %r23, 4;
	add.s64 	%rd183, %rd338, %rd182;
	add.s64 	%rd184, %rd337, %rd182;
	add.s64 	%rd185, %rd336, %rd182;
	add.s64 	%rd186, %rd335, %rd182;
	ld.global.nc.f32 	%f119, [%rd183];
	ld.global.nc.f32 	%f120, [%rd184];
	mul.f32 	%f121, %f1, %f120;
	mul.f32 	%f122, %f119, %f120;
	atom.global.add.f32 	%f123, [%rd18], %f122;
	st.global.f32 	[%rd185], %f121;
	st.global.u32 	[%rd186], %r77;
	add.s64 	%rd338, %rd183, %rd182;
	add.s64 	%rd337, %rd184, %rd182;
	add.s64 	%rd336, %rd185, %rd182;
	add.s64 	%rd335, %rd186, %rd182;
$L__BB1_55:
	and.b32  	%r78, %r122, 1;
	setp.eq.b32 	%p19, %r78, 1;
	not.pred 	%p20, %p19;
	@%p20 bra 	$L__BB1_57;
	ld.global.nc.f32 	%f124, [%rd338];
	ld.global.nc.f32 	%f125, [%rd337];
	mul.f32 	%f126, %f1, %f125;
	mul.f32 	%f127, %f124, %f125;
	atom.global.add.f32 	%f128, [%rd18], %f127;
	st.global.f32 	[%rd336], %f126;
	mov.b32 	%r79, 0;
	st.global.u32 	[%rd335], %r79;
$L__BB1_57:
	ret;

}


// ===== COMPILED SASS (sm_100) =====

	.target	sm_100

	.elftype	@"ET_EXEC"


//--------------------- .note.nv.tkinfo           --------------------------
	.section	.note.nv.tkinfo,"",@"SHT_NOTE"
	.sectionflags	@"SHF_NOTE_NV_TKINFO"
	.tkinfo
        /*0018*/ 	.word	0x00000002
        /*0030*/ 	.string	""
        /*0030*/ 	.string	"ptxas"
        /*0030*/ 	.string	"Cuda compilation tools, release 13.0, V13.0.88"
        /*0030*/ 	.string	"Build cuda_13.0.r13.0/compiler.36424714_0"
        /*0030*/ 	.string	"-arch sm_100 -m 64 "



//--------------------- .note.nv.cuinfo           --------------------------
	.section	.note.nv.cuinfo,"",@"SHT_NOTE"
	.sectionflags	@"SHF_NOTE_NV_CUINFO"
        /*0018*/ 	.short	0x0002
        /*001a*/ 	.short	0x0064
        /*001c*/ 	.short	0x0082
	.zero		2


//--------------------- .nv.info                  --------------------------
	.section	.nv.info,"",@"SHT_CUDA_INFO"
	.align	4


	//----- nvinfo : EIATTR_REGCOUNT
	.align		4
        /*0000*/ 	.byte	0x04, 0x2f
        /*0002*/ 	.short	(.L_1 - .L_0)
	.align		4
.L_0:
        /*0004*/ 	.word	index@(_Z25selective_scan_fwd_kernelIfEvPKT_S2_S2_S2_S2_S2_S2_PS0_S3_S3_iiii)
        /*0008*/ 	.word	0x00000028


	//----- nvinfo : EIATTR_FRAME_SIZE
	.align		4
.L_1:
        /*000c*/ 	.byte	0x04, 0x11
        /*000e*/ 	.short	(.L_3 - .L_2)
	.align		4
.L_2:
        /*0010*/ 	.word	index@(_Z25selective_scan_fwd_kernelIfEvPKT_S2_S2_S2_S2_S2_S2_PS0_S3_S3_iiii)
        /*0014*/ 	.word	0x00000000


	//----- nvinfo : EIATTR_REGCOUNT
	.align		4
.L_3:
        /*0018*/ 	.byte	0x04, 0x2f
        /*001a*/ 	.short	(.L_5 - .L_4)
	.align		4
.L_4:
        /*001c*/ 	.word	index@(_Z25selective_scan_bwd_kernelIfEvPKT_S2_S2_S2_S2_S2_S2_S2_S2_PS0_S3_S3_S3_S3_S3_S3_iiii)
        /*0020*/ 	.word	0x00000040


	//----- nvinfo : EIATTR_FRAME_SIZE
	.align		4
.L_5:
        /*0024*/ 	.byte	0x04, 0x11
        /*0026*/ 	.short	(.L_7 - .L_6)
	.align		4
.L_6:
        /*0028*/ 	.word	index@(_Z25selective_scan_bwd_kernelIfEvPKT_S2_S2_S2_S2_S2_S2_S2_S2_PS0_S3_S3_S3_S3_S3_S3_iiii)
        /*002c*/ 	.word	0x00000000


	//----- nvinfo : EIATTR_MIN_STACK_SIZE
	.align		4
.L_7:
        /*0030*/ 	.byte	0x04, 0x12
        /*0032*/ 	.short	(.L_9 - .L_8)
	.align		4
.L_8:
        /*0034*/ 	.word	index@(_Z25selective_scan_bwd_kernelIfEvPKT_S2_S2_S2_S2_S2_S2_S2_S2_PS0_S3_S3_S3_S3_S3_S3_iiii)
        /*0038*/ 	.word	0x00000000


	//----- nvinfo : EIATTR_MIN_STACK_SIZE
	.align		4
.L_9:
        /*003c*/ 	.byte	0x04, 0x12
        /*003e*/ 	.short	(.L_11 - .L_10)
	.align		4
.L_10:
        /*0040*/ 	.word	index@(_Z25selective_scan_fwd_kernelIfEvPKT_S2_S2_S2_S2_S2_S2_PS0_S3_S3_iiii)
        /*0044*/ 	.word	0x00000000
.L_11:


//--------------------- .nv.compat                --------------------------
	.section	.nv.compat,"",@"SHT_CUDA_COMPAT_INFO"
	.align	4
        /*0000*/ 	.byte	0x02, 0x09, 0x00, 0x00, 0x02, 0x02, 0x01, 0x00, 0x02, 0x05, 0x05, 0x00, 0x03, 0x07, 0x01, 0x01
        /*0010*/ 	.byte	0x02, 0x03, 0x00, 0x00, 0x02, 0x06, 0x01, 0x00, 0x04, 0x0b, 0x08, 0x00, 0x09, 0x00, 0x00, 0x00
        /*0020*/ 	.byte	0x00, 0x00, 0x00, 0x00


//--------------------- .nv.info._Z25selective_scan_bwd_kernelIfEvPKT_S2_S2_S2_S2_S2_S2_S2_S2_PS0_S3_S3_S3_S3_S3_S3_iiii --------------------------
	.section	.nv.info._Z25selective_scan_bwd_kernelIfEvPKT_S2_S2_S2_S2_S2_S2_S2_S2_PS0_S3_S3_S3_S3_S3_S3_iiii,"",@"SHT_CUDA_INFO"
	.sectionflags	@""
	.align	4


	//----- nvinfo : EIATTR_CUDA_API_VERSION
	.align		4
        /*0000*/ 	.byte	0x04, 0x37
        /*0002*/ 	.short	(.L_13 - .L_12)
.L_12:
        /*0004*/ 	.word	0x00000082


	//----- nvinfo : EIATTR_KPARAM_INFO
	.align		4
.L_13:
        /*0008*/ 	.byte	0x04, 0x17
        /*000a*/ 	.short	(.L_15 - .L_14)
.L_14:
        /*000c*/ 	.word	0x00000000
        /*0010*/ 	.short	0x0013
        /*0012*/ 	.short	0x008c
        /*0014*/ 	.byte	0x00, 0xf0, 0x11, 0x00


	//----- nvinfo : EIATTR_KPARAM_INFO
	.align		4
.L_15:
        /*0018*/ 	.byte	0x04, 0x17
        /*001a*/ 	.short	(.L_17 - .L_16)
.L_16:
        /*001c*/ 	.word	0x00000000
        /*0020*/ 	.short	0x0012
        /*0022*/ 	.short	0x0088
        /*0024*/ 	.byte	0x00, 0xf0, 0x11, 0x00


	//----- nvinfo : EIATTR_KPARAM_INFO
	.align		4
.L_17:
        /*0028*/ 	.byte	0x04, 0x17
        /*002a*/ 	.short	(.L_19 - .L_18)
.L_18:
        /*002c*/ 	.word	0x00000000
        /*0030*/ 	.short	0x0011
        /*0032*/ 	.short	0x0084
        /*0034*/ 	.byte	0x00, 0xf0, 0x11, 0x00


	//----- nvinfo : EIATTR_KPARAM_INFO
	.align		4
.L_19:
        /*0038*/ 	.byte	0x04, 0x17
        /*003a*/ 	.short	(.L_21 - .L_20)
.L_20:
        /*003c*/ 	.word	0x00000000
        /*0040*/ 	.short	0x0010
        /*0042*/ 	.short	0x0080
        /*0044*/ 	.byte	0x00, 0xf0, 0x11, 0x00


	//----- nvinfo : EIATTR_KPARAM_INFO
	.align		4
.L_21:
        /*0048*/ 	.byte	0x04, 0x17
        /*004a*/ 	.short	(.L_23 - .L_22)
.L_22:
        /*004c*/ 	.word	0x00000000
        /*0050*/ 	.short	0x000f
        /*0052*/ 	.short	0x0078
        /*0054*/ 	.byte	0x00, 0xf5, 0x21, 0x00


	//----- nvinfo : EIATTR_KPARAM_INFO
	.align		4
.L_23:
        /*0058*/ 	.byte	0x04, 0x17
        /*005a*/ 	.short	(.L_25 - .L_24)
.L_24:
        /*005c*/ 	.word	0x00000000
        /*0060*/ 	.short	0x000e
        /*0062*/ 	.short	0x0070
        /*0064*/ 	.byte	0x00, 0xf5, 0x21, 0x00


	//----- nvinfo : EIATTR_KPARAM_INFO
	.align		4
.L_25:
        /*0068*/ 	.byte	0x04, 0x17
        /*006a*/ 	.short	(.L_27 - .L_26)
.L_26:
        /*006c*/ 	.word	0x00000000
        /*0070*/ 	.short	0x000d
        /*0072*/ 	.short	0x0068
        /*0074*/ 	.byte	0x00, 0xf5, 0x21, 0x00


	//----- nvinfo : EIATTR_KPARAM_INFO
	.align		4
.L_27:
        /*0078*/ 	.byte	0x04, 0x17
        /*007a*/ 	.short	(.L_29 - .L_28)
.L_28:
        /*007c*/ 	.word	0x00000000
        /*0080*/ 	.short	0x000c
        /*0082*/ 	.short	0x0060
        /*0084*/ 	.byte	0x00, 0xf5, 0x21, 0x00


	//----- nvinfo : EIATTR_KPARAM_INFO
	.align		4
.L_29:
        /*0088*/ 	.byte	0x04, 0x17
        /*008a*/ 	.short	(.L_31 - .L_30)
.L_30:
        /*008c*/ 	.word	0x00000000
        /*0090*/ 	.short	0x000b
        /*0092*/ 	.short	0x0058
        /*0094*/ 	.byte	0x00, 0xf5, 0x21, 0x00


	//----- nvinfo : EIATTR_KPARAM_INFO
	.align		4
.L_31:
        /*0098*/ 	.byte	0x04, 0x17
        /*009a*/ 	.short	(.L_33 - .L_32)
.L_32:
        /*009c*/ 	.word	0x00000000
        /*00a0*/ 	.short	0x000a
        /*00a2*/ 	.short	0x0050
        /*00a4*/ 	.byte	0x00, 0xf5, 0x21, 0x00


	//----- nvinfo : EIATTR_KPARAM_INFO
	.align		4
.L_33:
        /*00a8*/ 	.byte	0x04, 0x17
        /*00aa*/ 	.short	(.L_35 - .L_34)
.L_34:
        /*00ac*/ 	.word	0x00000000
        /*00b0*/ 	.short	0x0009
        /*00b2*/ 	.short	0x0048
        /*00b4*/ 	.byte	0x00, 0xf5, 0x21, 0x00


	//----- nvinfo : EIATTR_KPARAM_INFO
	.align		4
.L_35:
        /*00b8*/ 	.byte	0x04, 0x17
        /*00ba*/ 	.short	(.L_37 - .L_36)
.L_36:
        /*00bc*/ 	.word	0x00000000
        /*00c0*/ 	.short	0x0008
        /*00c2*/ 	.short	0x0040
        /*00c4*/ 	.byte	0x00, 0xf5, 0x21, 0x00


	//----- nvinfo : EIATTR_KPARAM_INFO
	.align		4
.L_37:
        /*00c8*/ 	.byte	0x04, 0x17
        /*00ca*/ 	.short	(.L_39 - .L_38)
.L_38:
        /*00cc*/ 	.word	0x00000000
        /*00d0*/ 	.short	0x0007
        /*00d2*/ 	.short	0x0038
        /*00d4*/ 	.byte	0x00, 0xf5, 0x21, 0x00


	//----- nvinfo : EIATTR_KPARAM_INFO
	.align		4
.L_39:
        /*00d8*/ 	.byte	0x04, 0x17
        /*00da*/ 	.short	(.L_41 - .L_40)
.L_40:
        /*00dc*/ 	.word	0x00000000
        /*00e0*/ 	.short	0x0006
        /*00e2*/ 	.short	0x0030
        /*00e4*/ 	.byte	0x00, 0xf5, 0x21, 0x00


	//----- nvinfo : EIATTR_KPARAM_INFO
	.align		4
.L_41:
        /*00e8*/ 	.byte	0x04, 0x17
        /*00ea*/ 	.short	(.L_43 - .L_42)
.L_42:
        /*00ec*/ 	.word	0x00000000
        /*00f0*/ 	.short	0x0005
        /*00f2*/ 	.short	0x0028
        /*00f4*/ 	.byte	0x00, 0xf5, 0x21, 0x00


	//----- nvinfo : EIATTR_KPARAM_INFO
	.align		4
.L_43:
        /*00f8*/ 	.byte	0x04, 0x17
        /*00fa*/ 	.short	(.L_45 - .L_44)
.L_44:
        /*00fc*/ 	.word	0x00000000
        /*0100*/ 	.short	0x0004
        /*0102*/ 	.short	0x0020
        /*0104*/ 	.byte	0x00, 0xf5, 0x21, 0x00


	//----- nvinfo : EIATTR_KPARAM_INFO
	.align		4
.L_45:
        /*0108*/ 	.byte	0x04, 0x17
        /*010a*/ 	.short	(.L_47 - .L_46)
.L_46:
        /*010c*/ 	.word	0x00000000
        /*0110*/ 	.short	0x0003
        /*0112*/ 	.short	0x0018
        /*0114*/ 	.byte	0x00, 0xf5, 0x21, 0x00


	//----- nvinfo : EIATTR_KPARAM_INFO
	.align		4
.L_47:
        /*0118*/ 	.byte	0x04, 0x17
        /*011a*/ 	.short	(.L_49 - .L_48)
.L_48:
        /*011c*/ 	.word	0x00000000
        /*0120*/ 	.short	0x0002
        /*0122*/ 	.short	0x0010
        /*0124*/ 	.byte	0x00, 0xf5, 0x21, 0x00


	//----- nvinfo : EIATTR_KPARAM_INFO
	.align		4
.L_49:
        /*0128*/ 	.byte	0x04, 0x17
        /*012a*/ 	.short	(.L_51 - .L_50)
.L_50:
        /*012c*/ 	.word	0x00000000
        /*0130*/ 	.short	0x0001
        /*0132*/ 	.short	0x0008
        /*0134*/ 	.byte	0x00, 0xf5, 0x21, 0x00


	//----- nvinfo : EIATTR_KPARAM_INFO
	.align		4
.L_51:
        /*0138*/ 	.byte	0x04, 0x17
        /*013a*/ 	.short	(.L_53 - .L_52)
.L_52:
        /*013c*/ 	.word	0x00000000
        /*0140*/ 	.short	0x0000
        /*0142*/ 	.short	0x0000
        /*0144*/ 	.byte	0x00, 0xf5, 0x21, 0x00


	//----- nvinfo : EIATTR_SPARSE_MMA_MASK
	.align		4
.L_53:
        /*0148*/ 	.byte	0x03, 0x50
        /*014a*/ 	.short	0x0000


	//----- nvinfo : EIATTR_MAXREG_COUNT
	.align		4
        /*014c*/ 	.byte	0x03, 0x1b
        /*014e*/ 	.short	0x00ff


	//----- nvinfo : EIATTR_MERCURY_ISA_VERSION
	.align		4
        /*0150*/ 	.byte	0x03, 0x5f
        /*0152*/ 	.short	0x0101


	//----- nvinfo : EIATTR_VRC_CTA_INIT_COUNT
	.align		4
        /*0154*/ 	.byte	0x02, 0x4a
	.zero		1
	.zero		1


	//----- nvinfo : EIATTR_EXIT_INSTR_OFFSETS
	.align		4
        /*0158*/ 	.byte	0x04, 0x1c
        /*015a*/ 	.short	(.L_55 - .L_54)


	//   ....[0]....
.L_54:
        /*015c*/ 	.word	0x000000a0


	//   ....[1]....
        /*0160*/ 	.word	0x00000790


	//   ....[2]....
        /*0164*/ 	.word	0x00002400


	//   ....[3]....
        /*0168*/ 	.word	0x00003ca0


	//   ....[4]....
        /*016c*/ 	.word	0x000042d0


	//   ....[5]....
        /*0170*/ 	.word	0x000045f0


	//   ....[6]....
        /*0174*/ 	.word	0x000047b0


	//   ....[7]....
        /*0178*/ 	.word	0x00004830


	//----- nvinfo : EIATTR_CBANK_PARAM_SIZE
	.align		4
.L_55:
        /*017c*/ 	.byte	0x03, 0x19
        /*017e*/ 	.short	0x0090


	//----- nvinfo : EIATTR_PARAM_CBANK
	.align		4
        /*0180*/ 	.byte	0x04, 0x0a
        /*0182*/ 	.short	(.L_57 - .L_56)
	.align		4
.L_56:
        /*0184*/ 	.word	index@(.nv.constant0._Z25selective_scan_bwd_kernelIfEvPKT_S2_S2_S2_S2_S2_S2_S2_S2_PS0_S3_S3_S3_S3_S3_S3_iiii)
        /*0188*/ 	.short	0x0380
        /*018a*/ 	.short	0x0090


	//----- nvinfo : EIATTR_SW_WAR
	.align		4
.L_57:
        /*018c*/ 	.byte	0x04, 0x36
        /*018e*/ 	.short	(.L_59 - .L_58)
.L_58:
        /*0190*/ 	.word	0x00000008
.L_59:


//--------------------- .nv.info._Z25selective_scan_fwd_kernelIfEvPKT_S2_S2_S2_S2_S2_S2_PS0_S3_S3_iiii --------------------------
	.section	.nv.info._Z25selective_scan_fwd_kernelIfEvPKT_S2_S2_S2_S2_S2_S2_PS0_S3_S3_iiii,"",@"SHT_CUDA_INFO"
	.sectionflags	@""
	.align	4


	//----- nvinfo : EIATTR_CUDA_API_VERSION
	.align		4
        /*0000*/ 	.byte	0x04, 0x37
        /*0002*/ 	.short	(.L_61 - .L_60)
.L_60:
        /*0004*/ 	.word	0x00000082


	//----- nvinfo : EIATTR_KPARAM_INFO
	.align		4
.L_61:
        /*0008*/ 	.byte	0x04, 0x17
        /*000a*/ 	.short	(.L_63 - .L_62)
.L_62:
        /*000c*/ 	.word	0x00000000
        /*0010*/ 	.short	0x000d
        /*0012*/ 	.short	0x005c
        /*0014*/ 	.byte	0x00, 0xf0, 0x11, 0x00


	//----- nvinfo : EIATTR_KPARAM_INFO
	.align		4
.L_63:
        /*0018*/ 	.byte	0x04, 0x17
        /*001a*/ 	.short	(.L_65 - .L_64)
.L_64:
        /*001c*/ 	.word	0x00000000
        /*0020*/ 	.short	0x000c
        /*0022*/ 	.short	0x0058
        /*0024*/ 	.byte	0x00, 0xf0, 0x11, 0x00


	//----- nvinfo : EIATTR_KPARAM_INFO
	.align		4
.L_65:
        /*0028*/ 	.byte	0x04, 0x17
        /*002a*/ 	.short	(.L_67 - .L_66)
.L_66:
        /*002c*/ 	.word	0x00000000
        /*0030*/ 	.short	0x000b
        /*0032*/ 	.short	0x0054
        /*0034*/ 	.byte	0x00, 0xf0, 0x11, 0x00


	//----- nvinfo : EIATTR_KPARAM_INFO
	.align		4
.L_67:
        /*0038*/ 	.byte	0x04, 0x17
        /*003a*/ 	.short	(.L_69 - .L_68)
.L_68:
        /*003c*/ 	.word	0x00000000
        /*0040*/ 	.short	0x000a
        /*0042*/ 	.short	0x0050
        /*0044*/ 	.byte	0x00, 0xf0, 0x11, 0x00


	//----- nvinfo : EIATTR_KPARAM_INFO
	.align		4
.L_69:
        /*0048*/ 	.byte	0x04, 0x17
        /*004a*/ 	.short	(.L_71 - .L_70)
.L_70:
        /*004c*/ 	.word	0x00000000
        /*0050*/ 	.short	0x0009
        /*0052*/ 	.short	0x0048
        /*0054*/ 	.byte	0x00, 0xf5, 0x21, 0x00


	//----- nvinfo : EIATTR_KPARAM_INFO
	.align		4
.L_71:
        /*0058*/ 	.byte	0x04, 0x17
        /*005a*/ 	.short	(.L_73 - .L_72)
.L_72:
        /*005c*/ 	.word	0x00000000
        /*0060*/ 	.short	0x0008
        /*0062*/ 	.short	0x0040
        /*0064*/ 	.byte	0x00, 0xf5, 0x21, 0x00


	//----- nvinfo : EIATTR_KPARAM_INFO
	.align		4
.L_73:
        /*0068*/ 	.byte	0x04, 0x17
        /*006a*/ 	.short	(.L_75 - .L_74)
.L_74:
        /*006c*/ 	.word	0x00000000
        /*0070*/ 	.short	0x0007
        /*0072*/ 	.short	0x0038
        /*0074*/ 	.byte	0x00, 0xf5, 0x21, 0x00


	//----- nvinfo : EIATTR_KPARAM_INFO
	.align		4
.L_75:
        /*0078*/ 	.byte	0x04, 0x17
        /*007a*/ 	.short	(.L_77 - .L_76)
.L_76:
        /*007c*/ 	.word	0x00000000
        /*0080*/ 	.short	0x0006
        /*0082*/ 	.short	0x0030
        /*0084*/ 	.byte	0x00, 0xf5, 0x21, 0x00


	//----- nvinfo : EIATTR_KPARAM_INFO
	.align		4
.L_77:
        /*0088*/ 	.byte	0x04, 0x17
        /*008a*/ 	.short	(.L_79 - .L_78)
.L_78:
        /*008c*/ 	.word	0x00000000
        /*0090*/ 	.short	0x0005
        /*0092*/ 	.short	0x0028
        /*0094*/ 	.byte	0x00, 0xf5, 0x21, 0x00


	//----- nvinfo : EIATTR_KPARAM_INFO
	.align		4
.L_79:
        /*0098*/ 	.byte	0x04, 0x17
        /*009a*/ 	.short	(.L_81 - .L_80)
.L_80:
        /*009c*/ 	.word	0x00000000
        /*00a0*/ 	.short	0x0004
        /*00a2*/ 	.short	0x0020
        /*00a4*/ 	.byte	0x00, 0xf5, 0x21, 0x00


	//----- nvinfo : EIATTR_KPARAM_INFO
	.align		4
.L_81:
        /*00a8*/ 	.byte	0x04, 0x17
        /*00aa*/ 	.short	(.L_83 - .L_82)
.L_82:
        /*00ac*/ 	.word	0x00000000
        /*00b0*/ 	.short	0x0003
        /*00b2*/ 	.short	0x0018
        /*00b4*/ 	.byte	0x00, 0xf5, 0x21, 0x00


	//----- nvinfo : EIATTR_KPARAM_INFO
	.align		4
.L_83:
        /*00b8*/ 	.byte	0x04, 0x17
        /*00ba*/ 	.short	(.L_85 - .L_84)
.L_84:
        /*00bc*/ 	.word	0x00000000
        /*00c0*/ 	.short	0x0002
        /*00c2*/ 	.short	0x0010
        /*00c4*/ 	.byte	0x00, 0xf5, 0x21, 0x00


	//----- nvinfo : EIATTR_KPARAM_INFO
	.align		4
.L_85:
        /*00c8*/ 	.byte	0x04, 0x17
        /*00ca*/ 	.short	(.L_87 - .L_86)
.L_86:
        /*00cc*/ 	.word	0x00000000
        /*00d0*/ 	.short	0x0001
        /*00d2*/ 	.short	0x0008
        /*00d4*/ 	.byte	0x00, 0xf5, 0x21, 0x00


	//----- nvinfo : EIATTR_KPARAM_INFO
	.align		4
.L_87:
        /*00d8*/ 	.byte	0x04, 0x17
        /*00da*/ 	.short	(.L_89 - .L_88)
.L_88:
        /*00dc*/ 	.word	0x00000000
        /*00e0*/ 	.short	0x0000
        /*00e2*/ 	.short	0x0000
        /*00e4*/ 	.byte	0x00, 0xf5, 0x21, 0x00


	//----- nvinfo : EIATTR_SPARSE_MMA_MASK
	.align		4
.L_89:
        /*00e8*/ 	.byte	0x03, 0x50
        /*00ea*/ 	.short	0x0000


	//----- nvinfo : EIATTR_MAXREG_COUNT
	.align		4
        /*00ec*/ 	.byte	0x03, 0x1b
        /*00ee*/ 	.short	0x00ff


	//----- nvinfo : EIATTR_MERCURY_ISA_VERSION
	.align		4
        /*00f0*/ 	.byte	0x03, 0x5f
        /*00f2*/ 	.short	0x0101


	//----- nvinfo : EIATTR_VRC_CTA_INIT_COUNT
	.align		4
        /*00f4*/ 	.byte	0x02, 0x4a
	.zero		1
	.zero		1


	//----- nvinfo : EIATTR_EXIT_INSTR_OFFSETS
	.align		4
        /*00f8*/ 	.byte	0x04, 0x1c
        /*00fa*/ 	.short	(.L_91 - .L_90)


	//   ....[0]....
.L_90:
        /*00fc*/ 	.word	0x00000090


	//   ....[1]....
        /*0100*/ 	.word	0x00004900


	//   ....[2]....
        /*0104*/ 	.word	0x00004940


	//   ....[3]....
        /*0108*/ 	.word	0x00004d70


	//   ....[4]....
        /*010c*/ 	.word	0x00004f50


	//   ....[5]....
        /*0110*/ 	.word	0x000050b0


	//   ....[6]....
        /*0114*/ 	.word	0x00005220


	//----- nvinfo : EIATTR_CBANK_PARAM_SIZE
	.align		4
.L_91:
        /*0118*/ 	.byte	0x03, 0x19
        /*011a*/ 	.short	0x0060


	//----- nvinfo : EIATTR_PARAM_CBANK
	.align		4
        /*011c*/ 	.byte	0x04, 0x0a
        /*011e*/ 	.short	(.L_93 - .L_92)
	.align		4
.L_92:
        /*0120*/ 	.word	index@(.nv.constant0._Z25selective_scan_fwd_kernelIfEvPKT_S2_S2_S2_S2_S2_S2_PS0_S3_S3_iiii)
        /*0124*/ 	.short	0x0380
        /*0126*/ 	.short	0x0060


	//----- nvinfo : EIATTR_SW_WAR
	.align		4
.L_93:
        /*0128*/ 	.byte	0x04, 0x36
        /*012a*/ 	.short	(.L_95 - .L_94)
.L_94:
        /*012c*/ 	.word	0x00000008
.L_95:


//--------------------- .nv.callgraph             --------------------------
	.section	.nv.callgraph,"",@"SHT_CUDA_CALLGRAPH"
	.align	4
	.sectionentsize	8
	.align		4
        /*0000*/ 	.word	0x00000000
	.align		4
        /*0004*/ 	.word	0xffffffff
	.align		4
        /*0008*/ 	.word	0x00000000
	.align		4
        /*000c*/ 	.word	0xfffffffe
	.align		4
        /*0010*/ 	.word	0x00000000
	.align		4
        /*0014*/ 	.word	0xfffffffd
	.align		4
        /*0018*/ 	.word	0x00000000
	.align		4
        /*001c*/ 	.word	0xfffffffc


//--------------------- .text._Z25selective_scan_bwd_kernelIfEvPKT_S2_S2_S2_S2_S2_S2_S2_S2_PS0_S3_S3_S3_S3_S3_S3_iiii --------------------------
	.section	.text._Z25selective_scan_bwd_kernelIfEvPKT_S2_S2_S2_S2_S2_S2_S2_S2_PS0_S3_S3_S3_S3_S3_S3_iiii,"ax",@progbits
	.align	128
        .global         _Z25selective_scan_bwd_kernelIfEvPKT_S2_S2_S2_S2_S2_S2_S2_S2_PS0_S3_S3_S3_S3_S3_S3_iiii
        .type           _Z25selective_scan_bwd_kernelIfEvPKT_S2_S2_S2_S2_S2_S2_S2_S2_PS0_S3_S3_S3_S3_S3_S3_iiii,@function
        .size           _Z25selective_scan_bwd_kernelIfEvPKT_S2_S2_S2_S2_S2_S2_S2_S2_PS0_S3_S3_S3_S3_S3_S3_iiii,(.L_x_58 - _Z25selective_scan_bwd_kernelIfEvPKT_S2_S2_S2_S2_S2_S2_S2_S2_PS0_S3_S3_S3_S3_S3_S3_iiii)
        .other          _Z25selective_scan_bwd_kernelIfEvPKT_S2_S2_S2_S2_S2_S2_S2_S2_PS0_S3_S3_S3_S3_S3_S3_iiii,@"STO_CUDA_ENTRY STV_DEFAULT"
_Z25selective_scan_bwd_kernelIfEvPKT_S2_S2_S2_S2_S2_S2_S2_S2_PS0_S3_S3_S3_S3_S3_S3_iiii:
.text._Z25selective_scan_bwd_kernelIfEvPKT_S2_S2_S2_S2_S2_S2_S2_S2_PS0_S3_S3_S3_S3_S3_S3_iiii:
[----:B------:R-:W-:Y:S01]  /*0000*/  LDC R1, c[0x0][0x37c] ;  /* 0x0000df00ff017b82 */ /* 0x000fe20000000800 */
[----:B------:R-:W0:Y:S07]  /*0010*/  S2R R3, SR_TID.X ;  /* 0x0000000000037919 */ /* 0x000e2e0000002100 */
[----:B------:R-:W0:Y:S01]  /*0020*/  S2UR UR5, SR_CTAID.X ;  /* 0x00000000000579c3 */ /* 0x000e220000002500 */
[----:B------:R-:W1:Y:S01]  /*0030*/  LDCU UR9, c[0x0][0x408] ;  /* 0x00008100ff0977ac */ /* 0x000e620008000800 */
[----:B------:R-:W1:Y:S06]  /*0040*/  LDCU UR4, c[0x0][0x400] ;  /* 0x00008000ff0477ac */ /* 0x000e6c0008000800 */
[----:B------:R-:W0:Y:S01]  /*0050*/  LDC R0, c[0x0][0x360] ;  /* 0x0000d800ff007b82 */ /* 0x000e220000000800 */
[----:B------:R-:W2:Y:S01]  /*0060*/  LDCU UR6, c[0x0][0x404] ;  /* 0x00008080ff0677ac */ /* 0x000ea20008000800 */
[----:B-1----:R-:W-:Y:S01]  /*0070*/  UIMAD UR4, UR9, UR4, URZ ;  /* 0x00000004090472a4 */ /* 0x002fe2000f8e02ff */
[----:B0-----:R-:W-:-:S05]  /*0080*/  IMAD R0, R0, UR5, R3 ;  /* 0x0000000500007c24 */ /* 0x001fca000f8e0203 */
[----:B------:R-:W-:-:S13]  /*0090*/  ISETP.GE.AND P0, PT, R0, UR4, PT ;  /* 0x0000000400007c0c */ /* 0x000fda000bf06270 */
[----:B--2---:R-:W-:Y:S05]  /*00a0*/  @P0 EXIT ;  /* 0x000000000000094d */ /* 0x004fea0003800000 */
[----:B------:R-:W-:Y:S01]  /*00b0*/  MOV R2, UR9 ;  /* 0x0000000900027c02 */ /* 0x000fe20008000f00 */
[----:B------:R-:W0:Y:S03]  /*00c0*/  LDCU UR7, c[0x0][0x40c] ;  /* 0x00008180ff0777ac */ /* 0x000e260008000800 */
[----:B------:R-:W-:Y:S01]  /*00d0*/  IABS R5, R2 ;  /* 0x0000000200057213 */ /* 0x000fe20000000000 */
[----:B------:R-:W1:Y:S03]  /*00e0*/  LDCU.64 UR14, c[0x0][0x3f8] ;  /* 0x00007f00ff0e77ac */ /* 0x000e660008000a00 */
[----:B------:R-:W2:Y:S01]  /*00f0*/  I2F.RP R4, R5 ;  /* 0x0000000500047306 */ /* 0x000ea20000209400 */
[----:B------:R-:W3:Y:S01]  /*0100*/  LDCU.64 UR10, c[0x0][0x358] ;  /* 0x00006b00ff0a77ac */ /* 0x000ee20008000a00 */
[----:B0-----:R-:W-:-:S02]  /*0110*/  UIMAD UR12, UR9, UR7, URZ ;  /* 0x00000007090c72a4 */ /* 0x001fc4000f8e02ff */
[----:B------:R-:W-:-:S04]  /*0120*/  UISETP.GE.AND UP0, UPT, UR7, 0x1, UPT ;  /* 0x000000010700788c */ /* 0x000fc8000bf06270 */
[----:B--2---:R-:W0:Y:S02]  /*0130*/  MUFU.RCP R4, R4 ;  /* 0x0000000400047308 */ /* 0x004e240000001000 */
[----:B0-----:R-:W-:-:S06]  /*0140*/  IADD3 R2, PT, PT, R4, 0xffffffe, RZ ;  /* 0x0ffffffe04027810 */ /* 0x001fcc0007ffe0ff */
[----:B------:R0:W2:Y:S02]  /*0150*/  F2I.FTZ.U32.TRUNC.NTZ R3, R2 ;  /* 0x0000000200037305 */ /* 0x0000a4000021f000 */
[----:B0-----:R-:W-:Y:S01]  /*0160*/  HFMA2 R2, -RZ, RZ, 0, 0 ;  /* 0x00000000ff027431 */ /* 0x001fe200000001ff */
[----:B--2---:R-:W-:-:S05]  /*0170*/  IADD3 R6, PT, PT, RZ, -R3, RZ ;  /* 0x80000003ff067210 */ /* 0x004fca0007ffe0ff */
[----:B------:R-:W-:Y:S01]  /*0180*/  IMAD R7, R6, R5, RZ ;  /* 0x0000000506077224 */ /* 0x000fe200078e02ff */
[----:B------:R-:W-:-:S03]  /*0190*/  IABS R6, R0 ;  /* 0x0000000000067213 */ /* 0x000fc60000000000 */
[----:B------:R-:W-:Y:S01]  /*01a0*/  IMAD.HI.U32 R3, R3, R7, R2 ;  /* 0x0000000703037227 */ /* 0x000fe200078e0002 */
[----:B------:R-:W-:-:S04]  /*01b0*/  LOP3.LUT R2, R0, UR9, RZ, 0x3c, !PT ;  /* 0x0000000900027c12 */ /* 0x000fc8000f8e3cff */
[----:B------:R-:W-:Y:S01]  /*01c0*/  ISETP.GE.AND P2, PT, R2, RZ, PT ;  /* 0x000000ff0200720c */ /* 0x000fe20003f46270 */
[----:B------:R-:W-:-:S05]  /*01d0*/  IMAD.HI.U32 R3, R3, R6, RZ ;  /* 0x0000000603037227 */ /* 0x000fca00078e00ff */
[----:B------:R-:W-:-:S05]  /*01e0*/  IADD3 R4, PT, PT, -R3, RZ, RZ ;  /* 0x000000ff03047210 */ /* 0x000fca0007ffe1ff */
[----:B------:R-:W-:-:S05]  /*01f0*/  IMAD R4, R5, R4, R6 ;  /* 0x0000000405047224 */ /* 0x000fca00078e0206 */
[----:B------:R-:W-:-:S13]  /*0200*/  ISETP.GT.U32.AND P1, PT, R5, R4, PT ;  /* 0x000000040500720c */ /* 0x000fda0003f24070 */
[-C--:B------:R-:W-:Y:S02]  /*0210*/  @!P1 IADD3 R4, PT, PT, R4, -R5.reuse, RZ ;  /* 0x8000000504049210 */ /* 0x080fe40007ffe0ff */
[----:B------:R-:W-:Y:S02]  /*0220*/  @!P1 IADD3 R3, PT, PT, R3, 0x1, RZ ;  /* 0x0000000103039810 */ /* 0x000fe40007ffe0ff */
[----:B------:R-:W-:Y:S02]  /*0230*/  ISETP.GE.U32.AND P0, PT, R4, R5, PT ;  /* 0x000000050400720c */ /* 0x000fe40003f06070 */
[----:B------:R-:W-:-:S11]  /*0240*/  ISETP.NE.AND P1, PT, RZ, UR9, PT ;  /* 0x00000009ff007c0c */ /* 0x000fd6000bf25270 */
[----:B------:R-:W-:-:S04]  /*0250*/  @P0 IADD3 R3, PT, PT, R3, 0x1, RZ ;  /* 0x0000000103030810 */ /* 0x000fc80007ffe0ff */
[----:B------:R-:W-:-:S04]  /*0260*/  MOV R16, R3 ;  /* 0x0000000300107202 */ /* 0x000fc80000000f00 */
[----:B------:R-:W-:Y:S02]  /*0270*/  @!P2 IADD3 R16, PT, PT, -R16, RZ, RZ ;  /* 0x000000ff1010a210 */ /* 0x000fe40007ffe1ff */
[----:B------:R-:W-:-:S04]  /*0280*/  @!P1 LOP3.LUT R16, RZ, UR9, RZ, 0x33, !PT ;  /* 0x00000009ff109c12 */ /* 0x000fc8000f8e33ff */
[C---:B------:R-:W-:Y:S01]  /*0290*/  IADD3 R3, PT, PT, -R16.reuse, RZ, RZ ;  /* 0x000000ff10037210 */ /* 0x040fe20007ffe1ff */
[----:B------:R-:W-:-:S04]  /*02a0*/  IMAD R23, R16, UR12, RZ ;  /* 0x0000000c10177c24 */ /* 0x000fc8000f8e02ff */
[----:B------:R-:W-:-:S04]  /*02b0*/  IMAD R27, R3, UR9, R0 ;  /* 0x00000009031b7c24 */ /* 0x000fc8000f8e0200 */
[----:B------:R-:W-:-:S05]  /*02c0*/  IMAD R0, R27, UR7, RZ ;  /* 0x000000071b007c24 */ /* 0x000fca000f8e02ff */
[----:B------:R-:W-:Y:S02]  /*02d0*/  SHF.R.S32.HI R20, RZ, 0x1f, R0 ;  /* 0x0000001fff147819 */ /* 0x000fe40000011400 */
[----:B------:R-:W-:-:S04]  /*02e0*/  IADD3 R21, P0, PT, R23, R0, RZ ;  /* 0x0000000017157210 */ /* 0x000fc80007f1e0ff */
[----:B------:R-:W-:Y:S02]  /*02f0*/  LEA.HI.X.SX32 R2, R23, R20, 0x1, P0 ;  /* 0x0000001417027211 */ /* 0x000fe400000f0eff */
[C---:B------:R-:W-:Y:S02]  /*0300*/  SHF.L.U32 R22, R21.reuse, 0x2, RZ ;  /* 0x0000000215167819 */ /* 0x040fe400000006ff */
[----:B------:R-:W-:Y:S02]  /*0310*/  SHF.L.U64.HI R21, R21, 0x2, R2 ;  /* 0x0000000215157819 */ /* 0x000fe40000010202 */
[----:B-1----:R-:W-:-:S04]  /*0320*/  IADD3 R2, P0, PT, R22, UR14, RZ ;  /* 0x0000000e16027c10 */ /* 0x002fc8000ff1e0ff */
[----:B------:R-:W-:Y:S01]  /*0330*/  IADD3.X R3, PT, PT, R21, UR15, RZ, P0, !PT ;  /* 0x0000000f15037c10 */ /* 0x000fe200087fe4ff */
[----:B---3--:R-:W-:Y:S08]  /*0340*/  BRA.U !UP0, `(.L_x_0) ;  /* 0x0000000508007547 */ /* 0x008ff0000b800000 */
[----:B------:R-:W-:Y:S02]  /*0350*/  UISETP.GE.U32.AND UP1, UPT, UR7, 0x10, UPT ;  /* 0x000000100700788c */ /* 0x000fe4000bf26070 */
[----:B------:R-:W-:Y:S01]  /*0360*/  ULOP3.LUT UR5, UR7, 0xf, URZ, 0xc0, !UPT ;  /* 0x0000000f07057892 */ /* 0x000fe2000f8ec0ff */
[----:B------:R-:W-:-:S03]  /*0370*/  UMOV UR4, URZ ;  /* 0x000000ff00047c82 */ /* 0x000fc60008000000 */
[----:B------:R-:W-:-:S03]  /*0380*/  UISETP.NE.AND UP2, UPT, UR5, URZ, UPT ;  /* 0x000000ff0500728c */ /* 0x000fc6000bf45270 */
[----:B------:R-:W-:Y:S08]  /*0390*/  BRA.U !UP1, `(.L_x_1) ;  /* 0x0000000109587547 */ /* 0x000ff0000b800000 */
[----:B------:R-:W-:Y:S01]  /*03a0*/  HFMA2 R7, -RZ, RZ, 0, 0 ;  /* 0x00000000ff077431 */ /* 0x000fe200000001ff */
[----:B------:R-:W-:-:S12]  /*03b0*/  ULOP3.LUT UR4, UR7, 0x7ffffff0, URZ, 0xc0, !UPT ;  /* 0x7ffffff007047892 */ /* 0x000fd8000f8ec0ff */
.L_x_2:
[C---:B0-----:R-:W-:Y:S01]  /*03c0*/  IMAD.WIDE.U32 R4, R7.reuse, 0x4, R2 ;  /* 0x0000000407047825 */ /* 0x041fe200078e0002 */
[----:B------:R-:W-:-:S04]  /*03d0*/  IADD3 R7, PT, PT, R7, 0x10, RZ ;  /* 0x0000001007077810 */ /* 0x000fc80007ffe0ff */
[----:B------:R-:W-:Y:S01]  /*03e0*/  ISETP.NE.AND P0, PT, R7, UR4, PT ;  /* 0x0000000407007c0c */ /* 0x000fe2000bf05270 */
[----:B------:R0:W-:Y:S04]  /*03f0*/  STG.E desc[UR10][R4.64], RZ ;  /* 0x000000ff04007986 */ /* 0x0001e8000c10190a */
        /* <DEDUP_REMOVED lines=14> */
[----:B------:R0:W-:Y:S01]  /*04e0*/  STG.E desc[UR10][R4.64+0x3c], RZ ;  /* 0x00003cff04007986 */ /* 0x0001e2000c10190a */
[----:B------:R-:W-:Y:S05]  /*04f0*/  @P0 BRA `(.L_x_2) ;  /* 0xfffffffc00b00947 */ /* 0x000fea000383ffff */
.L_x_1:
[----:B------:R-:W-:Y:S05]  /*0500*/  BRA.U !UP2, `(.L_x_0) ;  /* 0x000000010a907547 */ /* 0x000fea000b800000 */
[----:B------:R-:W-:Y:S02]  /*0510*/  UISETP.GE.U32.AND UP1, UPT, UR5, 0x8, UPT ;  /* 0x000000080500788c */ /* 0x000fe4000bf26070 */
[----:B------:R-:W-:-:S04]  /*0520*/  ULOP3.LUT UR8, UR7, 0x7, URZ, 0xc0, !UPT ;  /* 0x0000000707087892 */ /* 0x000fc8000f8ec0ff */
[----:B------:R-:W-:-:S03]  /*0530*/  UISETP.NE.AND UP2, UPT, UR8, URZ, UPT ;  /* 0x000000ff0800728c */ /* 0x000fc6000bf45270 */
[----:B------:R-:W-:Y:S08]  /*0540*/  BRA.U !UP1, `(.L_x_3) ;  /* 0x00000001092c7547 */ /* 0x000ff0000b800000 */
[----:B0-----:R-:W-:Y:S01]  /*0550*/  MOV R5, UR4 ;  /* 0x0000000400057c02 */ /* 0x001fe20008000f00 */
[----:B------:R-:W-:-:S04]  /*0560*/  UIADD3 UR4, UPT, UPT, UR4, 0x8, URZ ;  /* 0x0000000804047890 */ /* 0x000fc8000fffe0ff */
[----:B------:R-:W-:-:S05]  /*0570*/  IMAD.WIDE.U32 R4, R5, 0x4, R2 ;  /* 0x0000000405047825 */ /* 0x000fca00078e0002 */
[----:B------:R1:W-:Y:S04]  /*0580*/  STG.E desc[UR10][R4.64], RZ ;  /* 0x000000ff04007986 */ /* 0x0003e8000c10190a */
[----:B------:R1:W-:Y:S04]  /*0590*/  STG.E desc[UR10][R4.64+0x4], RZ ;  /* 0x000004ff04007986 */ /* 0x0003e8000c10190a */
[----:B------:R1:W-:Y:S04]  /*05a0*/  STG.E desc[UR10][R4.64+0x8], RZ ;  /* 0x000008ff04007986 */ /* 0x0003e8000c10190a */
[----:B------:R1:W-:Y:S04]  /*05b0*/  STG.E desc[UR10][R4.64+0xc], RZ ;  /* 0x00000cff04007986 */ /* 0x0003e8000c10190a */
[----:B------:R1:W-:Y:S04]  /*05c0*/  STG.E desc[UR10][R4.64+0x10], RZ ;  /* 0x000010ff04007986 */ /* 0x0003e8000c10190a */
[----:B------:R1:W-:Y:S04]  /*05d0*/  STG.E desc[UR10][R4.64+0x14], RZ ;  /* 0x000014ff04007986 */ /* 0x0003e8000c10190a */
[----:B------:R1:W-:Y:S04]  /*05e0*/  STG.E desc[UR10][R4.64+0x18], RZ ;  /* 0x000018ff04007986 */ /* 0x0003e8000c10190a */
[----:B------:R1:W-:Y:S02]  /*05f0*/  STG.E desc[UR10][R4.64+0x1c], RZ ;  /* 0x00001cff04007986 */ /* 0x0003e4000c10190a */
.L_x_3:
[----:B------:R-:W-:Y:S05]  /*0600*/  BRA.U !UP2, `(.L_x_0) ;  /* 0x000000010a507547 */ /* 0x000fea000b800000 */
[----:B------:R-:W-:Y:S01]  /*0610*/  UISETP.GE.U32.AND UP1, UPT, UR8, 0x4, UPT ;  /* 0x000000040800788c */ /* 0x000fe2000bf26070 */
[----:B01----:R-:W-:Y:S01]  /*0620*/  MOV R5, UR4 ;  /* 0x0000000400057c02 */ /* 0x003fe20008000f00 */
[----:B------:R-:W-:-:S04]  /*0630*/  ULOP3.LUT UR8, UR7, 0x3, URZ, 0xc0, !UPT ;  /* 0x0000000307087892 */ /* 0x000fc8000f8ec0ff */
[----:B------:R-:W-:-:S05]  /*0640*/  PLOP3.LUT P0, PT, PT, PT, UP1, 0x80, 0x8 ;  /* 0x000000000008781c */ /* 0x000fca0003f0f018 */
[----:B------:R-:W-:Y:S02]  /*0650*/  @UP1 UIADD3 UR4, UPT, UPT, UR4, 0x4, URZ ;  /* 0x0000000404041890 */ /* 0x000fe4000fffe0ff */
[----:B------:R-:W-:-:S06]  /*0660*/  UISETP.NE.AND UP1, UPT, UR8, URZ, UPT ;  /* 0x000000ff0800728c */ /* 0x000fcc000bf25270 */
[----:B------:R-:W-:-:S05]  /*0670*/  @P0 IMAD.WIDE.U32 R4, R5, 0x4, R2 ;  /* 0x0000000405040825 */ /* 0x000fca00078e0002 */
[----:B------:R2:W-:Y:S04]  /*0680*/  @P0 STG.E desc[UR10][R4.64], RZ ;  /* 0x000000ff04000986 */ /* 0x0005e8000c10190a */
[----:B------:R2:W-:Y:S04]  /*0690*/  @P0 STG.E desc[UR10][R4.64+0x4], RZ ;  /* 0x000004ff04000986 */ /* 0x0005e8000c10190a */
[----:B------:R2:W-:Y:S04]  /*06a0*/  @P0 STG.E desc[UR10][R4.64+0x8], RZ ;  /* 0x000008ff04000986 */ /* 0x0005e8000c10190a */
[----:B------:R2:W-:Y:S01]  /*06b0*/  @P0 STG.E desc[UR10][R4.64+0xc], RZ ;  /* 0x00000cff04000986 */ /* 0x0005e2000c10190a */
[----:B------:R-:W-:Y:S05]  /*06c0*/  BRA.U !UP1, `(.L_x_0) ;  /* 0x0000000109207547 */ /* 0x000fea000b800000 */
[----:B------:R-:W-:-:S05]  /*06d0*/  UMOV UR5, URZ ;  /* 0x000000ff00057c82 */ /* 0x000fca0008000000 */
.L_x_4:
[----:B--23--:R-:W-:Y:S01]  /*06e0*/  MOV R5, UR4 ;  /* 0x0000000400057c02 */ /* 0x00cfe20008000f00 */
[----:B------:R-:W-:Y:S02]  /*06f0*/  UIADD3 UR5, UPT, UPT, UR5, 0x1, URZ ;  /* 0x0000000105057890 */ /* 0x000fe4000fffe0ff */
[----:B------:R-:W-:Y:S02]  /*0700*/  UIADD3 UR4, UPT, UPT, UR4, 0x1, URZ ;  /* 0x0000000104047890 */ /* 0x000fe4000fffe0ff */
[----:B------:R-:W-:Y:S01]  /*0710*/  IMAD.WIDE.U32 R4, R5, 0x4, R2 ;  /* 0x0000000405047825 */ /* 0x000fe200078e0002 */
[----:B------:R-:W-:-:S04]  /*0720*/  UISETP.NE.AND UP1, UPT, UR5, UR8, UPT ;  /* 0x000000080500728c */ /* 0x000fc8000bf25270 */
[----:B------:R3:W-:Y:S05]  /*0730*/  STG.E desc[UR10][R4.64], RZ ;  /* 0x000000ff04007986 */ /* 0x0007ea000c10190a */
[----:B------:R-:W-:Y:S05]  /*0740*/  BRA.U UP1, `(.L_x_4) ;  /* 0xfffffffd01e47547 */ /* 0x000fea000b83ffff */
.L_x_0:
[----:B------:R-:W4:Y:S08]  /*0750*/  LDC R14, c[0x0][0x404] ;  /* 0x00010100ff0e7b82 */ /* 0x000f300000000800 */
[----:B------:R-:W5:Y:S01]  /*0760*/  LDC.64 R18, c[0x0][0x3a8] ;  /* 0x0000ea00ff127b82 */ /* 0x000f620000000a00 */
[----:B----4-:R-:W-:Y:S01]  /*0770*/  ISETP.GE.AND P0, PT, R14, 0x1, PT ;  /* 0x000000010e00780c */ /* 0x010fe20003f06270 */
[----:B-----5:R-:W-:-:S12]  /*0780*/  IMAD.WIDE R18, R27, 0x4, R18 ;  /* 0x000000041b127825 */ /* 0x020fd800078e0212 */
[----:B------:R-:W-:Y:S05]  /*0790*/  @!P0 EXIT ;  /* 0x000000000000894d */ /* 0x000fea0003800000 */
[----:B0123--:R-:W-:Y:S01]  /*07a0*/  IMAD R4, R14, UR9, RZ ;  /* 0x000000090e047c24 */ /* 0x00ffe2000f8e02ff */
[----:B------:R-:W0:Y:S01]  /*07b0*/  LDCU.64 UR4, c[0x0][0x3b8] ;  /* 0x00007700ff0477ac */ /* 0x000e220008000a00 */
[----:B------:R1:W5:Y:S02]  /*07c0*/  LDG.E.CONSTANT R18, desc[UR10][R18.64] ;  /* 0x0000000a12127981 */ /* 0x000364000c1e9900 */
[----:B------:R-:W-:Y:S01]  /*07d0*/  IMAD R6, R16, R4, RZ ;  /* 0x0000000410067224 */ /* 0x000fe200078e02ff */
[----:B------:R-:W2:Y:S01]  /*07e0*/  LDCU.128 UR16, c[0x0][0x380] ;  /* 0x00007000ff1077ac */ /* 0x000ea20008000c00 */
[----:B------:R-:W-:Y:S02]  /*07f0*/  IADD3 R7, PT, PT, R4, -UR9, RZ ;  /* 0x8000000904077c10 */ /* 0x000fe4000fffe0ff */
[----:B------:R-:W3:Y:S01]  /*0800*/  LDC.64 R4, c[0x0][0x3f0] ;  /* 0x0000fc00ff047b82 */ /* 0x000ee20000000a00 */
[----:B------:R-:W-:Y:S01]  /*0810*/  IMAD R9, R6, UR7, RZ ;  /* 0x0000000706097c24 */ /* 0x000fe2000f8e02ff */
[----:B------:R-:W4:Y:S01]  /*0820*/  LDCU.64 UR24, c[0x0][0x3d0] ;  /* 0x00007a00ff1877ac */ /* 0x000f220008000a00 */
[----:B------:R-:W-:Y:S01]  /*0830*/  IADD3 R6, PT, PT, R27, R6, RZ ;  /* 0x000000061b067210 */ /* 0x000fe20007ffe0ff */
[----:B------:R-:W-:Y:S01]  /*0840*/  IMAD R8, R7, UR7, RZ ;  /* 0x0000000707087c24 */ /* 0x000fe2000f8e02ff */
[----:B------:R-:W-:Y:S01]  /*0850*/  SHF.R.S32.HI R11, RZ, 0x1f, R7 ;  /* 0x0000001fff0b7819 */ /* 0x000fe20000011407 */
[----:B------:R-:W4:Y:S01]  /*0860*/  LDCU.128 UR20, c[0x0][0x3c0] ;  /* 0x00007800ff1477ac */ /* 0x000f220008000c00 */
[----:B------:R-:W-:Y:S01]  /*0870*/  IADD3 R7, P0, PT, R6, R7, RZ ;  /* 0x0000000706077210 */ /* 0x000fe20007f1e0ff */
[----:B-1----:R-:W-:Y:S01]  /*0880*/  IMAD R19, R14, UR7, RZ ;  /* 0x000000070e137c24 */ /* 0x002fe2000f8e02ff */
[----:B------:R-:W-:-:S02]  /*0890*/  SHF.R.S32.HI R10, RZ, 0x1f, R9 ;  /* 0x0000001fff0a7819 */ /* 0x000fc40000011409 */
[--C-:B------:R-:W-:Y:S01]  /*08a0*/  IADD3 R12, P1, P2, R9, R0, R8.reuse ;  /* 0x00000000090c7210 */ /* 0x100fe20007a3e008 */
[----:B------:R-:W-:Y:S01]  /*08b0*/  IMAD R19, R16, R19, RZ ;  /* 0x0000001310137224 */ /* 0x000fe200078e02ff */
[----:B------:R-:W-:Y:S02]  /*08c0*/  SHF.R.S32.HI R9, RZ, 0x1f, R8 ;  /* 0x0000001fff097819 */ /* 0x000fe40000011408 */
[----:B------:R-:W-:Y:S02]  /*08d0*/  LEA.HI.X.SX32 R6, R6, R11, 0x1, P0 ;  /* 0x0000000b06067211 */ /* 0x000fe400000f0eff */
[C---:B------:R-:W-:Y:S02]  /*08e0*/  SHF.L.U32 R13, R7.reuse, 0x2, RZ ;  /* 0x00000002070d7819 */ /* 0x040fe400000006ff */
[----:B------:R-:W-:Y:S02]  /*08f0*/  IADD3.X R9, PT, PT, R10, R20, R9, P1, P2 ;  /* 0x000000140a097210 */ /* 0x000fe40000fe4409 */
[----:B------:R-:W-:-:S02]  /*0900*/  SHF.L.U64.HI R15, R7, 0x2, R6 ;  /* 0x00000002070f7819 */ /* 0x000fc40000010206 */
[C---:B0-----:R-:W-:Y:S01]  /*0910*/  LEA R24, P0, R12.reuse, UR4, 0x2 ;  /* 0x000000040c187c11 */ /* 0x041fe2000f8010ff */
[----:B---3--:R-:W-:Y:S01]  /*0920*/  IMAD.WIDE R4, R27, 0x4, R4 ;  /* 0x000000041b047825 */ /* 0x008fe200078e0204 */
[----:B--2---:R-:W-:Y:S02]  /*0930*/  IADD3 R6, P2, PT, R13, UR16, RZ ;  /* 0x000000100d067c10 */ /* 0x004fe4000ff5e0ff */
[----:B------:R-:W-:Y:S02]  /*0940*/  LEA.HI.X R25, R12, UR5, R9, 0x2, P0 ;  /* 0x000000050c197c11 */ /* 0x000fe400080f1409 */
[----:B------:R-:W-:Y:S02]  /*0950*/  IADD3.X R7, PT, PT, R15, UR17, RZ, P2, !PT ;  /* 0x000000110f077c10 */ /* 0x000fe400097fe4ff */
[C---:B------:R-:W-:Y:S02]  /*0960*/  IADD3 R16, P3, PT, R13.reuse, UR18, RZ ;  /* 0x000000120d107c10 */ /* 0x040fe4000ff7e0ff */
[----:B----4-:R-:W-:-:S02]  /*0970*/  IADD3 R8, P1, PT, R13, UR20, RZ ;  /* 0x000000140d087c10 */ /* 0x010fc4000ff3e0ff */
[C---:B------:R-:W-:Y:S02]  /*0980*/  IADD3 R10, P0, PT, R13.reuse, UR22, RZ ;  /* 0x000000160d0a7c10 */ /* 0x040fe4000ff1e0ff */
[----:B------:R-:W-:Y:S02]  /*0990*/  IADD3 R12, P2, PT, R13, UR24, RZ ;  /* 0x000000180d0c7c10 */ /* 0x000fe4000ff5e0ff */
[C---:B------:R-:W-:Y:S02]  /*09a0*/  IADD3.X R17, PT, PT, R15.reuse, UR19, RZ, P3, !PT ;  /* 0x000000130f117c10 */ /* 0x040fe40009ffe4ff */
[C---:B------:R-:W-:Y:S02]  /*09b0*/  IADD3.X R9, PT, PT, R15.reuse, UR21, RZ, P1, !PT ;  /* 0x000000150f097c10 */ /* 0x040fe40008ffe4ff */
[C---:B------:R-:W-:Y:S02]  /*09c0*/  IADD3.X R11, PT, PT, R15.reuse, UR23, RZ, P0, !PT ;  /* 0x000000170f0b7c10 */ /* 0x040fe400087fe4ff */
[----:B------:R-:W-:Y:S01]  /*09d0*/  IADD3.X R13, PT, PT, R15, UR25, RZ, P2, !PT ;  /* 0x000000190f0d7c10 */ /* 0x000fe200097fe4ff */
[----:B------:R-:W-:Y:S06]  /*09e0*/  BRA.U !UP0, `(.L_x_5) ;  /* 0x0000003108b07547 */ /* 0x000fec000b800000 */
[----:B------:R-:W0:Y:S01]  /*09f0*/  LDCU.64 UR4, c[0x0][0x3b0] ;  /* 0x00007600ff0477ac */ /* 0x000e220008000a00 */
[----:B------:R-:W-:Y:S02]  /*0a00*/  MOV R14, R16 ;  /* 0x00000010000e7202 */ /* 0x000fe40000000f00 */
[----:B------:R-:W-:Y:S02]  /*0a10*/  MOV R15, R17 ;  /* 0x00000011000f7202 */ /* 0x000fe40000000f00 */
[----:B------:R-:W-:Y:S02]  /*0a20*/  MOV R16, R24 ;  /* 0x0000001800107202 */ /* 0x000fe40000000f00 */
[----:B------:R-:W-:Y:S02]  /*0a30*/  MOV R17, R25 ;  /* 0x0000001900117202 */ /* 0x000fe40000000f00 */
[----:B------:R-:W-:Y:S01]  /*0a40*/  IADD3 R20, PT, PT, R23, R0, RZ ;  /* 0x0000000017147210 */ /* 0x000fe20007ffe0ff */
[----:B0-----:R-:W-:-:S04]  /*0a50*/  UISETP.NE.U32.AND UP0, UPT, UR4, URZ, UPT ;  /* 0x000000ff0400728c */ /* 0x001fc8000bf05070 */
[----:B------:R-:W-:-:S09]  /*0a60*/  UISETP.NE.AND.EX UP0, UPT, UR5, URZ, UPT, UP0 ;  /* 0x000000ff0500728c */ /* 0x000fd2000bf05300 */
[----:B------:R-:W-:Y:S05]  /*0a70*/  BRA.U UP0, `(.L_x_6) ;  /* 0x0000001900647547 */ /* 0x000fea000b800000 */
[----:B------:R-:W-:Y:S01]  /*0a80*/  IADD3 R20, P1, PT, R22, UR14, RZ ;  /* 0x0000000e16147c10 */ /* 0x000fe2000ff3e0ff */
[----:B------:R-:W-:Y:S02]  /*0a90*/  ULOP3.LUT UR4, UR7, 0x1, URZ, 0xc0, !UPT ;  /* 0x0000000107047892 */ /* 0x000fe4000f8ec0ff */
[----:B------:R-:W-:Y:S01]  /*0aa0*/  ULOP3.LUT UR7, UR7, 0x7ffffffe, URZ, 0xc0, !UPT ;  /* 0x7ffffffe07077892 */ /* 0x000fe2000f8ec0ff */
[----:B------:R-:W-:Y:S01]  /*0ab0*/  IADD3 R20, P0, PT, R20, 0x4, RZ ;  /* 0x0000000414147810 */ /* 0x000fe20007f1e0ff */
[----:B------:R-:W-:-:S03]  /*0ac0*/  UISETP.NE.U32.AND UP0, UPT, UR4, 0x1, UPT ;  /* 0x000000010400788c */ /* 0x000fc6000bf05070 */
[----:B------:R-:W-:-:S09]  /*0ad0*/  IADD3.X R21, PT, PT, RZ, UR15, R21, P0, P1 ;  /* 0x0000000fff157c10 */ /* 0x000fd200087e2415 */
.L_x_13:
[----:B------:R-:W2:Y:S01]  /*0ae0*/  LDG.E.CONSTANT R22, desc[UR10][R6.64] ;  /* 0x0000000a06167981 */ /* 0x000ea2000c1e9900 */
[----:B------:R-:W0:Y:S03]  /*0af0*/  LDC R26, c[0x0][0x40c] ;  /* 0x00010300ff1a7b82 */ /* 0x000e260000000800 */
[----:B------:R-:W2:Y:S04]  /*0b00*/  LDG.E.CONSTANT R23, desc[UR10][R8.64] ;  /* 0x0000000a08177981 */ /* 0x000ea8000c1e9900 */
[----:B-----5:R1:W5:Y:S01]  /*0b10*/  LDG.E.CONSTANT R24, desc[UR10][R14.64] ;  /* 0x0000000a0e187981 */ /* 0x020362000c1e9900 */
[----:B------:R-:W-:Y:S02]  /*0b20*/  UIADD3 UR4, UPT, UPT, UR6, -0x1, URZ ;  /* 0xffffffff06047890 */ /* 0x000fe4000fffe0ff */
[----:B------:R-:W-:Y:S01]  /*0b30*/  UISETP.NE.AND UP1, UPT, UR6, 0x1, UPT ;  /* 0x000000010600788c */ /* 0x000fe2000bf25270 */
[----:B--2---:R-:W-:-:S05]  /*0b40*/  FMUL R29, R22, R23 ;  /* 0x00000017161d7220 */ /* 0x004fca0000400000 */
[----:B------:R1:W-:Y:S01]  /*0b50*/  REDG.E.ADD.F32.FTZ.RN.STRONG.GPU desc[UR10][R4.64], R29 ;  /* 0x0000001d040079a6 */ /* 0x0003e2000c12f30a */
[----:B0-----:R-:W-:Y:S01]  /*0b60*/  IMAD R26, R26, UR4, RZ ;  /* 0x000000041a1a7c24 */ /* 0x001fe2000f8e02ff */
[----:B------:R-:W-:-:S04]  /*0b70*/  SHF.R.S32.HI R27, RZ, 0x1f, R19 ;  /* 0x0000001fff1b7819 */ /* 0x000fc80000011413 */
[----:B------:R-:W-:Y:S01]  /*0b80*/  IADD3 R25, P0, PT, R19, R26, RZ ;  /* 0x0000001a13197210 */ /* 0x000fe20007f1e0ff */
[----:B------:R-:W-:-:S03]  /*0b90*/  UMOV UR8, UR6 ;  /* 0x0000000600087c82 */ /* 0x000fc60008000000 */
[----:B------:R-:W-:Y:S01]  /*0ba0*/  LEA.HI.X.SX32 R26, R26, R27, 0x1, P0 ;  /* 0x0000001b1a1a7211 */ /* 0x000fe200000f0eff */
[----:B------:R-:W-:Y:S01]  /*0bb0*/  FMUL R27, R18, R23 ;  /* 0x00000017121b7220 */ /* 0x000fe20000400000 */
[----:B------:R-:W-:Y:S01]  /*0bc0*/  UMOV UR6, UR4 ;  /* 0x0000000400067c82 */ /* 0x000fe20008000000 */
[----:B-1----:R-:W-:Y:S06]  /*0bd0*/  BRA.U UP1, `(.L_x_7) ;  /* 0x0000000901c87547 */ /* 0x002fec000b800000 */
[----:B------:R-:W0:Y:S01]  /*0be0*/  LDCU UR4, c[0x0][0x40c] ;  /* 0x00008180ff0477ac */ /* 0x000e220008000800 */
[----:B------:R-:W-:Y:S01]  /*0bf0*/  HFMA2 R29, -RZ, RZ, 0, 0 ;  /* 0x00000000ff1d7431 */ /* 0x000fe200000001ff */
[----:B------:R-:W-:Y:S01]  /*0c00*/  UMOV UR5, URZ ;  /* 0x000000ff00057c82 */ /* 0x000fe20008000000 */
[----:B0-----:R-:W-:-:S04]  /*0c10*/  UIADD3 UR4, UPT, UPT, UR4, -0x1, URZ ;  /* 0xffffffff04047890 */ /* 0x001fc8000fffe0ff */
[----:B------:R-:W-:-:S03]  /*0c20*/  UISETP.NE.AND UP1, UPT, UR4, URZ, UPT ;  /* 0x000000ff0400728c */ /* 0x000fc6000bf25270 */
[----:B------:R-:W-:-:S06]  /*0c30*/  UMOV UR4, URZ ;  /* 0x000000ff00047c82 */ /* 0x000fcc0008000000 */
[----:B------:R-:W-:Y:S05]  /*0c40*/  BRA.U !UP1, `(.L_x_8) ;  /* 0x0000000509a47547 */ /* 0x000fea000b800000 */
[----:B------:R-:W-:Y:S01]  /*0c50*/  MOV R29, RZ ;  /* 0x000000ff001d7202 */ /* 0x000fe20000000f00 */
[----:B------:R-:W0:Y:S01]  /*0c60*/  LDCU.64 UR4, c[0x0][0x3a0] ;  /* 0x00007400ff0477ac */ /* 0x000e220008000a00 */
[----:B------:R-:W-:Y:S01]  /*0c70*/  MOV R43, RZ ;  /* 0x000000ff002b7202 */ /* 0x000fe20000000f00 */
[----:B------:R-:W1:Y:S01]  /*0c80*/  LDCU.64 UR14, c[0x0][0x3d8] ;  /* 0x00007b00ff0e77ac */ /* 0x000e620008000a00 */
[----:B------:R-:W2:Y:S01]  /*0c90*/  LDCU.128 UR20, c[0x0][0x3e0] ;  /* 0x00007c00ff1477ac */ /* 0x000ea20008000c00 */
[----:B------:R-:W3:Y:S04]  /*0ca0*/  LDCU.128 UR16, c[0x0][0x390] ;  /* 0x00007200ff1077ac */ /* 0x000ee80008000c00 */
.L_x_9:
[----:B------:R-:W-:Y:S02]  /*0cb0*/  SHF.R.S32.HI R28, RZ, 0x1f, R0 ;  /* 0x0000001fff1c7819 */ /* 0x000fe40000011400 */
[----:B------:R-:W-:-:S04]  /*0cc0*/  IADD3 R35, P0, PT, R0, R43, RZ ;  /* 0x0000002b00237210 */ /* 0x000fc80007f1e0ff */
[----:B------:R-:W-:Y:S02]  /*0cd0*/  IADD3.X R28, PT, PT, RZ, R28, RZ, P0, !PT ;  /* 0x0000001cff1c7210 */ /* 0x000fe400007fe4ff */
[C---:B------:R-:W-:Y:S02]  /*0ce0*/  SHF.L.U32 R34, R35.reuse, 0x2, RZ ;  /* 0x0000000223227819 */ /* 0x040fe400000006ff */
[----:B------:R-:W-:Y:S02]  /*0cf0*/  SHF.L.U64.HI R35, R35, 0x2, R28 ;  /* 0x0000000223237819 */ /* 0x000fe4000001021c */
[----:B---3--:R-:W-:-:S04]  /*0d00*/  IADD3 R40, P0, PT, R34, UR16, RZ ;  /* 0x0000001022287c10 */ /* 0x008fc8000ff1e0ff */
[----:B------:R-:W-:-:S05]  /*0d10*/  IADD3.X R41, PT, PT, R35, UR17, RZ, P0, !PT ;  /* 0x0000001123297c10 */ /* 0x000fca00087fe4ff */
[----:B------:R-:W3:Y:S01]  /*0d20*/  LDG.E.CONSTANT R45, desc[UR10][R40.64] ;  /* 0x0000000a282d7981 */ /* 0x000ee2000c1e9900 */
[----:B------:R-:W-:Y:S01]  /*0d30*/  IADD3 R28, P0, PT, R43, R25, RZ ;  /* 0x000000192b1c7210 */ /* 0x000fe20007f1e0ff */
[----:B------:R-:W-:Y:S01]  /*0d40*/  HFMA2 R46, -RZ, RZ, 0.96630859375, -0.0022525787353515625 ;  /* 0x3bbb989dff2e7431 */ /* 0x000fe200000001ff */
[----:B------:R-:W-:Y:S02]  /*0d50*/  MOV R30, R2 ;  /* 0x00000002001e7202 */ /* 0x000fe40000000f00 */
[----:B------:R-:W-:Y:S02]  /*0d60*/  IADD3.X R31, PT, PT, RZ, R26, RZ, P0, !PT ;  /* 0x0000001aff1f7210 */ /* 0x000fe400007fe4ff */
[C---:B------:R-:W-:Y:S02]  /*0d70*/  SHF.L.U32 R42, R28.reuse, 0x2, RZ ;  /* 0x000000021c2a7819 */ /* 0x040fe400000006ff */
[----:B------:R-:W-:Y:S02]  /*0d80*/  SHF.L.U64.HI R28, R28, 0x2, R31 ;  /* 0x000000021c1c7819 */ /* 0x000fe4000001021f */
[----:B------:R-:W-:-:S02]  /*0d90*/  MOV R31, R3 ;  /* 0x00000003001f7202 */ /* 0x000fc40000000f00 */
[----:B0-----:R-:W-:Y:S02]  /*0da0*/  IADD3 R38, P0, PT, R42, UR4, RZ ;  /* 0x000000042a267c10 */ /* 0x001fe4000ff1e0ff */
[----:B------:R-:W-:Y:S01]  /*0db0*/  MOV R44, 0x437c0000 ;  /* 0x437c0000002c7802 */ /* 0x000fe20000000f00 */
[C---:B------:R-:W-:Y:S01]  /*0dc0*/  IMAD.WIDE.U32 R30, R43.reuse, 0x4, R30 ;  /* 0x000000042b1e7825 */ /* 0x040fe200078e001e */
[----:B------:R-:W-:Y:S02]  /*0dd0*/  IADD3.X R39, PT, PT, R28, UR5, RZ, P0, !PT ;  /* 0x000000051c277c10 */ /* 0x000fe400087fe4ff */
[----:B------:R-:W-:Y:S02]  /*0de0*/  MOV R32, R16 ;  /* 0x0000001000207202 */ /* 0x000fe40000000f00 */
[----:B------:R-:W-:Y:S01]  /*0df0*/  MOV R33, R17 ;  /* 0x0000001100217202 */ /* 0x000fe20000000f00 */
[----:B------:R-:W4:Y:S04]  /*0e00*/  LDG.E R36, desc[UR10][R30.64] ;  /* 0x0000000a1e247981 */ /* 0x000f28000c1e1900 */
[----:B------:R-:W4:Y:S01]  /*0e10*/  LDG.E.CONSTANT R49, desc[UR10][R38.64] ;  /* 0x0000000a26317981 */ /* 0x000f22000c1e9900 */
[----:B------:R-:W-:-:S05]  /*0e20*/  IMAD.WIDE.U32 R32, R43, 0x4, R32 ;  /* 0x000000042b207825 */ /* 0x000fca00078e0020 */
[----:B------:R1:W2:Y:S01]  /*0e30*/  LDG.E.CONSTANT R52, desc[UR10][R32.64] ;  /* 0x0000000a20347981 */ /* 0x0002a2000c1e9900 */
[----:B---3-5:R-:W-:-:S04]  /*0e40*/  FMUL R37, R24, R45 ;  /* 0x0000002d18257220 */ /* 0x028fc80000400000 */
[----:B------:R-:W-:-:S04]  /*0e50*/  FFMA.SAT R47, R37, R46, 0.5 ;  /* 0x3f000000252f7423 */ /* 0x000fc8000000202e */
[----:B------:R-:W-:Y:S02]  /*0e60*/  FFMA.RM R48, R47, R44, 12582913 ;  /* 0x4b4000012f307423 */ /* 0x000fe4000000402c */
[----:B------:R0:W3:Y:S02]  /*0e70*/  LDG.E.CONSTANT R47, desc[UR10][R40.64+0x4] ;  /* 0x0000040a282f7981 */ /* 0x0000e4000c1e9900 */
[----:B------:R-:W-:-:S04]  /*0e80*/  FADD R50, R48, -12583039 ;  /* 0xcb40007f30327421 */ /* 0x000fc80000000000 */
[----:B------:R-:W-:-:S04]  /*0e90*/  FFMA R50, R37, 1.4426950216293334961, -R50 ;  /* 0x3fb8aa3b25327823 */ /* 0x000fc80000000832 */
[----:B------:R-:W-:Y:S01]  /*0ea0*/  FFMA R51, R37, 1.925963033500011079e-08, R50 ;  /* 0x32a5706025337823 */ /* 0x000fe20000000032 */
[----:B------:R-:W-:Y:S01]  /*0eb0*/  SHF.L.U32 R48, R48, 0x17, RZ ;  /* 0x0000001730307819 */ /* 0x000fe200000006ff */
[----:B------:R0:W3:Y:S04]  /*0ec0*/  LDG.E.CONSTANT R50, desc[UR10][R38.64+0x4] ;  /* 0x0000040a26327981 */ /* 0x0000e8000c1e9900 */
[----:B------:R-:W0:Y:S01]  /*0ed0*/  MUFU.EX2 R51, R51 ;  /* 0x0000003300337308 */ /* 0x000e220000000800 */
[----:B----4-:R-:W-:Y:S01]  /*0ee0*/  FFMA R49, R23, R49, R36 ;  /* 0x0000003117317223 */ /* 0x010fe20000000024 */
[----:B-1----:R-:W-:-:S03]  /*0ef0*/  IADD3 R32, P2, PT, R34, UR14, RZ ;  /* 0x0000000e22207c10 */ /* 0x002fc6000ff5e0ff */
[----:B------:R-:W-:Y:S01]  /*0f00*/  FMUL R37, RZ, R49 ;  /* 0x00000031ff257220 */ /* 0x000fe20000400000 */
[C---:B--2---:R-:W-:Y:S01]  /*0f10*/  IADD3 R34, P0, PT, R42.reuse, UR22, RZ ;  /* 0x000000162a227c10 */ /* 0x044fe2000ff1e0ff */
[----:B0-----:R-:W-:Y:S01]  /*0f20*/  FMUL R41, R23, R52 ;  /* 0x0000003417297220 */ /* 0x001fe20000400000 */
[----:B------:R-:W-:Y:S02]  /*0f30*/  IADD3 R36, P1, PT, R42, UR20, RZ ;  /* 0x000000142a247c10 */ /* 0x000fe4000ff3e0ff */
[----:B------:R-:W-:Y:S01]  /*0f40*/  IADD3.X R33, PT, PT, R35, UR15, RZ, P2, !PT ;  /* 0x0000000f23217c10 */ /* 0x000fe200097fe4ff */
[----:B------:R-:W-:Y:S01]  /*0f50*/  FMUL R48, R48, R51 ;  /* 0x0000003330307220 */ /* 0x000fe20000400000 */
[----:B------:R-:W-:Y:S01]  /*0f60*/  FMUL R51, R22, R49 ;  /* 0x0000003116337220 */ /* 0x000fe20000400000 */
[----:B------:R-:W-:Y:S02]  /*0f70*/  IADD3.X R35, PT, PT, R28, UR23, RZ, P0, !PT ;  /* 0x000000171c237c10 */ /* 0x000fe400087fe4ff */
[----:B------:R-:W-:Y:S01]  /*0f80*/  FMUL R52, R48, R37 ;  /* 0x0000002530347220 */ /* 0x000fe20000400000 */
[----:B------:R-:W-:Y:S01]  /*0f90*/  IADD3.X R37, PT, PT, R28, UR21, RZ, P1, !PT ;  /* 0x000000151c257c10 */ /* 0x000fe20008ffe4ff */
[C---:B------:R-:W-:Y:S01]  /*0fa0*/  FMUL R53, R24.reuse, R51 ;  /* 0x0000003318357220 */ /* 0x040fe20000400000 */
[----:B------:R0:W-:Y:S01]  /*0fb0*/  REDG.E.ADD.F32.FTZ.RN.STRONG.GPU desc[UR10][R34.64], R41 ;  /* 0x00000029220079a6 */ /* 0x0001e2000c12f30a */
[----:B------:R-:W-:Y:S01]  /*0fc0*/  FMUL R55, R24, R52 ;  /* 0x0000003418377220 */ /* 0x000fe20000400000 */
[----:B------:R-:W-:-:S02]  /*0fd0*/  MOV R38, R16 ;  /* 0x0000001000267202 */ /* 0x000fc40000000f00 */
[----:B------:R-:W-:Y:S01]  /*0fe0*/  REDG.E.ADD.F32.FTZ.RN.STRONG.GPU desc[UR10][R36.64], R53 ;  /* 0x00000035240079a6 */ /* 0x000fe2000c12f30a */
[----:B------:R-:W-:-:S03]  /*0ff0*/  MOV R39, R17 ;  /* 0x0000001100277202 */ /* 0x000fc60000000f00 */
[----:B------:R1:W-:Y:S04]  /*1000*/  REDG.E.ADD.F32.FTZ.RN.STRONG.GPU desc[UR10][R32.64], R55 ;  /* 0x00000037200079a6 */ /* 0x0003e8000c12f30a */
[----:B------:R-:W2:Y:S01]  /*1010*/  LDG.E R54, desc[UR10][R30.64+0x4] ;  /* 0x0000040a1e367981 */ /* 0x000ea2000c1e1900 */
[----:B------:R-:W-:-:S06]  /*1020*/  IMAD.WIDE.U32 R38, R43, 0x4, R38 ;  /* 0x000000042b267825 */ /* 0x000fcc00078e0026 */
[----:B------:R2:W4:Y:S01]  /*1030*/  LDG.E.CONSTANT R38, desc[UR10][R38.64+0x4] ;  /* 0x0000040a26267981 */ /* 0x000522000c1e9900 */
[----:B---3--:R-:W-:-:S04]  /*1040*/  FMUL R57, R24, R47 ;  /* 0x0000002f18397220 */ /* 0x008fc80000400000 */
[----:B------:R-:W-:-:S04]  /*1050*/  FFMA.SAT R59, R57, R46, 0.5 ;  /* 0x3f000000393b7423 */ /* 0x000fc8000000202e */
[----:B------:R-:W-:-:S04]  /*1060*/  FFMA.RM R59, R59, R44, 12582913 ;  /* 0x4b4000013b3b7423 */ /* 0x000fc8000000402c */
[----:B------:R-:W-:-:S04]  /*1070*/  FADD R40, R59, -12583039 ;  /* 0xcb40007f3b287421 */ /* 0x000fc80000000000 */
[----:B------:R-:W-:-:S04]  /*1080*/  FFMA R40, R57, 1.4426950216293334961, -R40 ;  /* 0x3fb8aa3b39287823 */ /* 0x000fc80000000828 */
[----:B------:R-:W-:Y:S01]  /*1090*/  FFMA R57, R57, 1.925963033500011079e-08, R40 ;  /* 0x32a5706039397823 */ /* 0x000fe20000000028 */
[----:B------:R-:W-:-:S04]  /*10a0*/  IADD3 R40, P0, PT, R42, UR18, RZ ;  /* 0x000000122a287c10 */ /* 0x000fc8000ff1e0ff */
[----:B0-----:R-:W-:-:S05]  /*10b0*/  IADD3.X R41, PT, PT, R28, UR19, RZ, P0, !PT ;  /* 0x000000131c297c10 */ /* 0x001fca00087fe4ff */
[----:B------:R-:W3:Y:S04]  /*10c0*/  LDG.E.CONSTANT R28, desc[UR10][R40.64] ;  /* 0x0000000a281c7981 */ /* 0x000ee8000c1e9900 */
[----:B------:R0:W3:Y:S01]  /*10d0*/  LDG.E.CONSTANT R42, desc[UR10][R40.64+0x4] ;  /* 0x0000040a282a7981 */ /* 0x0000e2000c1e9900 */
[----:B------:R-:W1:Y:S01]  /*10e0*/  MUFU.EX2 R44, R57 ;  /* 0x00000039002c7308 */ /* 0x000e620000000800 */
[----:B------:R-:W-:Y:S02]  /*10f0*/  SHF.L.U32 R59, R59, 0x17, RZ ;  /* 0x000000173b3b7819 */ /* 0x000fe400000006ff */
[----:B------:R-:W-:Y:S01]  /*1100*/  IADD3 R43, PT, PT, R43, 0x2, RZ ;  /* 0x000000022b2b7810 */ /* 0x000fe20007ffe0ff */
[----:B------:R-:W-:-:S03]  /*1110*/  FMUL R45, R45, R52 ;  /* 0x000000342d2d7220 */ /* 0x000fc60000400000 */
[----:B------:R-:W-:Y:S01]  /*1120*/  ISETP.NE.AND P0, PT, R43, UR7, PT ;  /* 0x000000072b007c0c */ /* 0x000fe2000bf05270 */
[----:B--2---:R-:W-:Y:S01]  /*1130*/  FFMA R39, R23, R50, R54 ;  /* 0x0000003217277223 */ /* 0x004fe20000000036 */
[----:B-1----:R-:W-:-:S03]  /*1140*/  FMUL R44, R59, R44 ;  /* 0x0000002c3b2c7220 */ /* 0x002fc60000400000 */
[-C--:B------:R-:W-:Y:S01]  /*1150*/  FMUL R55, RZ, R39.reuse ;  /* 0x00000027ff377220 */ /* 0x080fe20000400000 */
[----:B------:R-:W-:-:S03]  /*1160*/  FMUL R53, R22, R39 ;  /* 0x0000002716357220 */ /* 0x000fc60000400000 */
[----:B------:R-:W-:Y:S01]  /*1170*/  FMUL R46, R44, R55 ;  /* 0x000000372c2e7220 */ /* 0x000fe20000400000 */
[----:B------:R-:W-:Y:S01]  /*1180*/  FMUL R55, R49, R48 ;  /* 0x0000003031377220 */ /* 0x000fe20000400000 */
[----:B----4-:R-:W-:Y:S01]  /*1190*/  FMUL R57, R23, R38 ;  /* 0x0000002617397220 */ /* 0x010fe20000400000 */
[C---:B------:R-:W-:Y:S01]  /*11a0*/  FMUL R59, R24.reuse, R53 ;  /* 0x00000035183b7220 */ /* 0x040fe20000400000 */
[C---:B------:R-:W-:Y:S01]  /*11b0*/  FMUL R61, R24.reuse, R46 ;  /* 0x0000002e183d7220 */ /* 0x040fe20000400000 */
[----:B------:R-:W-:Y:S01]  /*11c0*/  FMUL R38, R24, R49 ;  /* 0x0000003118267220 */ /* 0x000fe20000400000 */
[----:B------:R-:W-:Y:S01]  /*11d0*/  STG.E desc[UR10][R30.64], R55 ;  /* 0x000000371e007986 */ /* 0x000fe2000c10190a */
[----:B0-----:R-:W-:Y:S01]  /*11e0*/  FMUL R41, R39, R44 ;  /* 0x0000002c27297220 */ /* 0x001fe20000400000 */
[----:B------:R-:W-:Y:S02]  /*11f0*/  FMUL R47, R47, R46 ;  /* 0x0000002e2f2f7220 */ /* 0x000fe40000400000 */
[----:B------:R-:W-:Y:S04]  /*1200*/  REDG.E.ADD.F32.FTZ.RN.STRONG.GPU desc[UR10][R34.64+0x4], R57 ;  /* 0x00000439220079a6 */ /* 0x000fe8000c12f30a */
[----:B------:R-:W-:Y:S04]  /*1210*/  REDG.E.ADD.F32.FTZ.RN.STRONG.GPU desc[UR10][R36.64+0x4], R59 ;  /* 0x0000043b240079a6 */ /* 0x000fe8000c12f30a */
[----:B------:R0:W-:Y:S04]  /*1220*/  REDG.E.ADD.F32.FTZ.RN.STRONG.GPU desc[UR10][R32.64+0x4], R61 ;  /* 0x0000043d200079a6 */ /* 0x0001e8000c12f30a */
[----:B------:R4:W-:Y:S01]  /*1230*/  STG.E desc[UR10][R30.64+0x4], R41 ;  /* 0x000004291e007986 */ /* 0x0009e2000c10190a */
[C---:B---3--:R-:W-:Y:S01]  /*1240*/  FFMA R40, R28.reuse, R51, R45 ;  /* 0x000000331c287223 */ /* 0x048fe2000000002d */
[----:B------:R-:W-:Y:S01]  /*1250*/  FFMA R27, R28, R38, R27 ;  /* 0x000000261c1b7223 */ /* 0x000fe2000000001b */
[----:B------:R-:W-:-:S02]  /*1260*/  FMUL R28, R24, R39 ;  /* 0x00000027181c7220 */ /* 0x000fc40000400000 */
[----:B------:R-:W-:Y:S01]  /*1270*/  FADD R29, R40, R29 ;  /* 0x0000001d281d7221 */ /* 0x000fe20000000000 */
[C---:B0-----:R-:W-:Y:S01]  /*1280*/  FFMA R32, R42.reuse, R53, R47 ;  /* 0x000000352a207223 */ /* 0x041fe2000000002f */
[----:B------:R-:W-:-:S03]  /*1290*/  FFMA R27, R42, R28, R27 ;  /* 0x0000001c2a1b7223 */ /* 0x000fc6000000001b */
[----:B------:R-:W-:Y:S01]  /*12a0*/  FADD R29, R29, R32 ;  /* 0x000000201d1d7221 */ /* 0x000fe20000000000 */
[----:B----4-:R-:W-:Y:S06]  /*12b0*/  @P0 BRA `(.L_x_9) ;  /* 0xfffffff8007c0947 */ /* 0x010fec000383ffff */
[----:B------:R-:W-:Y:S01]  /*12c0*/  UMOV UR4, UR7 ;  /* 0x0000000700047c82 */ /* 0x000fe20008000000 */
[----:B------:R-:W-:-:S05]  /*12d0*/  UMOV UR5, URZ ;  /* 0x000000ff00057c82 */ /* 0x000fca0008000000 */
.L_x_8:
[----:B------:R-:W-:Y:S05]  /*12e0*/  BRA.U UP0, `(.L_x_10) ;  /* 0x0000001100107547 */ /* 0x000fea000b800000 */
[----:B------:R-:W0:Y:S01]  /*12f0*/  LDCU.128 UR16, c[0x0][0x390] ;  /* 0x00007200ff1077ac */ /* 0x000e220008000c00 */
[----:B------:R-:W-:Y:S02]  /*1300*/  SHF.R.S32.HI R31, RZ, 0x1f, R0 ;  /* 0x0000001fff1f7819 */ /* 0x000fe40000011400 */
[----:B------:R-:W-:Y:S01]  /*1310*/  IADD3 R28, P0, PT, R0, UR4, RZ ;  /* 0x00000004001c7c10 */ /* 0x000fe2000ff1e0ff */
[----:B------:R-:W1:Y:S03]  /*1320*/  LDCU.64 UR14, c[0x0][0x3a0] ;  /* 0x00007400ff0e77ac */ /* 0x000e660008000a00 */
[----:B------:R-:W-:Y:S01]  /*1330*/  IADD3.X R31, PT, PT, R31, UR5, RZ, P0, !PT ;  /* 0x000000051f1f7c10 */ /* 0x000fe200087fe4ff */
[----:B------:R-:W-:Y:S01]  /*1340*/  USHF.L.U32 UR9, UR4, 0x2, URZ ;  /* 0x0000000204097899 */ /* 0x000fe200080006ff */
[C---:B------:R-:W-:Y:S01]  /*1350*/  SHF.L.U32 R40, R28.reuse, 0x2, RZ ;  /* 0x000000021c287819 */ /* 0x040fe200000006ff */
[----:B------:R-:W-:Y:S01]  /*1360*/  HFMA2 R36, -RZ, RZ, 0.96630859375, -0.0022525787353515625 ;  /* 0x3bbb989dff247431 */ /* 0x000fe200000001ff */
[----:B------:R-:W-:Y:S01]  /*1370*/  SHF.L.U64.HI R28, R28, 0x2, R31 ;  /* 0x000000021c1c7819 */ /* 0x000fe2000001021f */
[----:B------:R-:W2:Y:S01]  /*1380*/  LDCU.128 UR20, c[0x0][0x3e0] ;  /* 0x00007c00ff1477ac */ /* 0x000ea20008000c00 */
[----:B0-----:R-:W-:-:S04]  /*1390*/  IADD3 R32, P0, PT, R40, UR16, RZ ;  /* 0x0000001028207c10 */ /* 0x001fc8000ff1e0ff */
[----:B------:R-:W-:-:S05]  /*13a0*/  IADD3.X R33, PT, PT, R28, UR17, RZ, P0, !PT ;  /* 0x000000111c217c10 */ /* 0x000fca00087fe4ff */
[----:B------:R0:W3:Y:S01]  /*13b0*/  LDG.E.CONSTANT R39, desc[UR10][R32.64] ;  /* 0x0000000a20277981 */ /* 0x0000e2000c1e9900 */
[----:B------:R-:W-:Y:S01]  /*13c0*/  IADD3 R25, P0, PT, R25, UR4, RZ ;  /* 0x0000000419197c10 */ /* 0x000fe2000ff1e0ff */
[----:B------:R-:W-:Y:S01]  /*13d0*/  USHF.L.U64.HI UR4, UR4, 0x2, UR5 ;  /* 0x0000000204047899 */ /* 0x000fe20008010205 */
[----:B------:R-:W-:Y:S02]  /*13e0*/  IADD3 R30, P1, PT, R2, UR9, RZ ;  /* 0x00000009021e7c10 */ /* 0x000fe4000ff3e0ff */
[----:B------:R-:W-:Y:S02]  /*13f0*/  IADD3.X R26, PT, PT, R26, UR5, RZ, P0, !PT ;  /* 0x000000051a1a7c10 */ /* 0x000fe400087fe4ff */
[C---:B------:R-:W-:Y:S02]  /*1400*/  SHF.L.U32 R37, R25.reuse, 0x2, RZ ;  /* 0x0000000219257819 */ /* 0x040fe400000006ff */
[----:B------:R-:W-:Y:S02]  /*1410*/  SHF.L.U64.HI R45, R25, 0x2, R26 ;  /* 0x00000002192d7819 */ /* 0x000fe4000001021a */
[----:B-1----:R-:W-:-:S02]  /*1420*/  IADD3 R34, P0, PT, R37, UR14, RZ ;  /* 0x0000000e25227c10 */ /* 0x002fc4000ff1e0ff */
[----:B------:R-:W-:Y:S02]  /*1430*/  IADD3.X R31, PT, PT, R3, UR4, RZ, P1, !PT ;  /* 0x00000004031f7c10 */ /* 0x000fe40008ffe4ff */
[----:B------:R-:W-:Y:S02]  /*1440*/  IADD3.X R35, PT, PT, R45, UR15, RZ, P0, !PT ;  /* 0x0000000f2d237c10 */ /* 0x000fe400087fe4ff */
[----:B0-----:R-:W-:Y:S01]  /*1450*/  IADD3 R32, P0, PT, R16, UR9, RZ ;  /* 0x0000000910207c10 */ /* 0x001fe2000ff1e0ff */
[----:B------:R-:W4:Y:S04]  /*1460*/  LDG.E R42, desc[UR10][R30.64] ;  /* 0x0000000a1e2a7981 */ /* 0x000f28000c1e1900 */
[----:B------:R2:W4:Y:S01]  /*1470*/  LDG.E.CONSTANT R26, desc[UR10][R34.64] ;  /* 0x0000000a221a7981 */ /* 0x000522000c1e9900 */
[----:B------:R-:W-:Y:S01]  /*1480*/  IADD3.X R33, PT, PT, R17, UR4, RZ, P0, !PT ;  /* 0x0000000411217c10 */ /* 0x000fe200087fe4ff */
[----:B------:R-:W0:Y:S01]  /*1490*/  LDCU.64 UR4, c[0x0][0x3d8] ;  /* 0x00007b00ff0477ac */ /* 0x000e220008000a00 */
[----:B------:R-:W-:-:S03]  /*14a0*/  MOV R41, 0x437c0000 ;  /* 0x437c000000297802 */ /* 0x000fc60000000f00 */
[----:B------:R1:W4:Y:S01]  /*14b0*/  LDG.E.CONSTANT R38, desc[UR10][R32.64] ;  /* 0x0000000a20267981 */ /* 0x000322000c1e9900 */
[C---:B--2---:R-:W-:Y:S02]  /*14c0*/  IADD3 R34, P2, PT, R37.reuse, UR20, RZ ;  /* 0x0000001425227c10 */ /* 0x044fe4000ff5e0ff */
[----:B-1----:R-:W-:Y:S01]  /*14d0*/  IADD3 R32, P1, PT, R37, UR22, RZ ;  /* 0x0000001625207c10 */ /* 0x002fe2000ff3e0ff */
[----:B---3-5:R-:W-:-:S04]  /*14e0*/  FMUL R25, R24, R39 ;  /* 0x0000002718197220 */ /* 0x028fc80000400000 */
[----:B------:R-:W-:-:S04]  /*14f0*/  FFMA.SAT R36, R25, R36, 0.5 ;  /* 0x3f00000019247423 */ /* 0x000fc80000002024 */
[----:B------:R-:W-:-:S04]  /*1500*/  FFMA.RM R41, R36, R41, 12582913 ;  /* 0x4b40000124297423 */ /* 0x000fc80000004029 */
[----:B------:R-:W-:-:S04]  /*1510*/  FADD R36, R41, -12583039 ;  /* 0xcb40007f29247421 */ /* 0x000fc80000000000 */
[----:B------:R-:W-:-:S04]  /*1520*/  FFMA R36, R25, 1.4426950216293334961, -R36 ;  /* 0x3fb8aa3b19247823 */ /* 0x000fc80000000824 */
[----:B------:R-:W-:Y:S01]  /*1530*/  FFMA R43, R25, 1.925963033500011079e-08, R36 ;  /* 0x32a57060192b7823 */ /* 0x000fe20000000024 */
[----:B------:R-:W-:-:S04]  /*1540*/  IADD3 R36, P0, PT, R37, UR18, RZ ;  /* 0x0000001225247c10 */ /* 0x000fc8000ff1e0ff */
[----:B------:R-:W-:-:S05]  /*1550*/  IADD3.X R37, PT, PT, R45, UR19, RZ, P0, !PT ;  /* 0x000000132d257c10 */ /* 0x000fca00087fe4ff */
[----:B------:R1:W2:Y:S01]  /*1560*/  LDG.E.CONSTANT R36, desc[UR10][R36.64] ;  /* 0x0000000a24247981 */ /* 0x0002a2000c1e9900 */
[----:B------:R3:W1:Y:S01]  /*1570*/  MUFU.EX2 R44, R43 ;  /* 0x0000002b002c7308 */ /* 0x0006620000000800 */
[----:B------:R-:W-:Y:S01]  /*1580*/  SHF.L.U32 R41, R41, 0x17, RZ ;  /* 0x0000001729297819 */ /* 0x000fe200000006ff */
[C---:B----4-:R-:W-:Y:S01]  /*1590*/  FFMA R25, R23.reuse, R26, R42 ;  /* 0x0000001a17197223 */ /* 0x050fe2000000002a */
[----:B0-----:R-:W-:Y:S01]  /*15a0*/  IADD3 R40, P0, PT, R40, UR4, RZ ;  /* 0x0000000428287c10 */ /* 0x001fe2000ff1e0ff */
[----:B------:R-:W-:Y:S01]  /*15b0*/  FMUL R23, R23, R38 ;  /* 0x0000002617177220 */ /* 0x000fe20000400000 */
[C---:B------:R-:W-:Y:S01]  /*15c0*/  IADD3.X R33, PT, PT, R45.reuse, UR23, RZ, P1, !PT ;  /* 0x000000172d217c10 */ /* 0x040fe20008ffe4ff */
[----:B---3--:R-:W-:Y:S01]  /*15d0*/  FMUL R43, R22, R25 ;  /* 0x00000019162b7220 */ /* 0x008fe20000400000 */
[----:B------:R-:W-:-:S03]  /*15e0*/  IADD3.X R35, PT, PT, R45, UR21, RZ, P2, !PT ;  /* 0x000000152d237c10 */ /* 0x000fc600097fe4ff */
[----:B------:R0:W-:Y:S01]  /*15f0*/  REDG.E.ADD.F32.FTZ.RN.STRONG.GPU desc[UR10][R32.64], R23 ;  /* 0x00000017200079a6 */ /* 0x0001e2000c12f30a */
[----:B-1----:R-:W-:Y:S01]  /*1600*/  FMUL R44, R41, R44 ;  /* 0x0000002c292c7220 */ /* 0x002fe20000400000 */
[----:B------:R-:W-:Y:S01]  /*1610*/  FMUL R41, RZ, R25 ;  /* 0x00000019ff297220 */ /* 0x000fe20000400000 */
[----:B------:R-:W-:-:S03]  /*1620*/  FMUL R45, R24, R43 ;  /* 0x0000002b182d7220 */ /* 0x000fc60000400000 */
[----:B------:R-:W-:Y:S01]  /*1630*/  FMUL R22, R44, R41 ;  /* 0x000000292c167220 */ /* 0x000fe20000400000 */
[----:B------:R-:W-:Y:S01]  /*1640*/  IADD3.X R41, PT, PT, R28, UR5, RZ, P0, !PT ;  /* 0x000000051c297c10 */ /* 0x000fe200087fe4ff */
[----:B------:R-:W-:Y:S01]  /*1650*/  FMUL R37, R25, R44 ;  /* 0x0000002c19257220 */ /* 0x000fe20000400000 */
[----:B------:R0:W-:Y:S01]  /*1660*/  REDG.E.ADD.F32.FTZ.RN.STRONG.GPU desc[UR10][R34.64], R45 ;  /* 0x0000002d220079a6 */ /* 0x0001e2000c12f30a */
[----:B------:R-:W-:-:S05]  /*1670*/  FMUL R47, R24, R22 ;  /* 0x00000016182f7220 */ /* 0x000fca0000400000 */
[----:B------:R0:W-:Y:S04]  /*1680*/  REDG.E.ADD.F32.FTZ.RN.STRONG.GPU desc[UR10][R40.64], R47 ;  /* 0x0000002f280079a6 */ /* 0x0001e8000c12f30a */
[----:B------:R0:W-:Y:S01]  /*1690*/  STG.E desc[UR10][R30.64], R37 ;  /* 0x000000251e007986 */ /* 0x0001e2000c10190a */
[----:B------:R-:W-:Y:S01]  /*16a0*/  FMUL R39, R39, R22 ;  /* 0x0000001627277220 */ /* 0x000fe20000400000 */
[----:B------:R-:W-:-:S03]  /*16b0*/  FMUL R24, R24, R25 ;  /* 0x0000001918187220 */ /* 0x000fc60000400000 */
[C---:B--2---:R-:W-:Y:S01]  /*16c0*/  FFMA R22, R36.reuse, R43, R39 ;  /* 0x0000002b24167223 */ /* 0x044fe20000000027 */
[----:B------:R-:W-:-:S03]  /*16d0*/  FFMA R27, R36, R24, R27 ;  /* 0x00000018241b7223 */ /* 0x000fc6000000001b */
[----:B------:R-:W-:Y:S01]  /*16e0*/  FADD R29, R29, R22 ;  /* 0x000000161d1d7221 */ /* 0x000fe20000000000 */
[----:B0-----:R-:W-:Y:S06]  /*16f0*/  BRA `(.L_x_10) ;  /* 0x0000000c000c7947 */ /* 0x001fec0003800000 */
.L_x_7:
[----:B------:R-:W0:Y:S01]  /*1700*/  LDCU UR4, c[0x0][0x40c] ;  /* 0x00008180ff0477ac */ /* 0x000e220008000800 */
[----:B------:R-:W-:Y:S01]  /*1710*/  HFMA2 R29, -RZ, RZ, 0, 0 ;  /* 0x00000000ff1d7431 */ /* 0x000fe200000001ff */
[----:B------:R-:W-:Y:S01]  /*1720*/  UMOV UR5, URZ ;  /* 0x000000ff00057c82 */ /* 0x000fe20008000000 */
[----:B0-----:R-:W-:-:S04]  /*1730*/  UIADD3 UR4, UPT, UPT, UR4, -0x1, URZ ;  /* 0xffffffff04047890 */ /* 0x001fc8000fffe0ff */
[----:B------:R-:W-:-:S03]  /*1740*/  UISETP.NE.AND UP0, UPT, UR4, URZ, UPT ;  /* 0x000000ff0400728c */ /* 0x000fc6000bf05270 */
[----:B------:R-:W-:-:S06]  /*1750*/  UMOV UR4, URZ ;  /* 0x000000ff00047c82 */ /* 0x000fcc0008000000 */
[----:B------:R-:W-:Y:S05]  /*1760*/  BRA.U !UP0, `(.L_x_11) ;  /* 0x0000000508d47547 */ /* 0x000fea000b800000 */
[----:B------:R-:W0:Y:S01]  /*1770*/  LDCU.64 UR4, c[0x0][0x3d8] ;  /* 0x00007b00ff0477ac */ /* 0x000e220008000a00 */
[C---:B------:R-:W-:Y:S02]  /*1780*/  LEA R34, P0, R0.reuse, 0x4, 0x2 ;  /* 0x0000000400227811 */ /* 0x040fe400078010ff */
[----:B------:R-:W-:Y:S01]  /*1790*/  SHF.R.S32.HI R35, RZ, 0x1f, R0 ;  /* 0x0000001fff237819 */ /* 0x000fe20000011400 */
[----:B------:R-:W1:Y:S01]  /*17a0*/  LDCU.64 UR14, c[0x0][0x390] ;  /* 0x00007200ff0e77ac */ /* 0x000e620008000a00 */
[C---:B------:R-:W-:Y:S02]  /*17b0*/  SHF.L.U64.HI R54, R25.reuse, 0x2, R26 ;  /* 0x0000000219367819 */ /* 0x040fe4000001021a */
[----:B------:R-:W-:Y:S01]  /*17c0*/  LEA.HI.X R35, R0, RZ, R35, 0x2, P0 ;  /* 0x000000ff00237211 */ /* 0x000fe200000f1423 */
[----:B------:R-:W2:Y:S01]  /*17d0*/  LDCU UR7, c[0x0][0x40c] ;  /* 0x00008180ff0777ac */ /* 0x000ea20008000800 */
[----:B------:R-:W-:Y:S02]  /*17e0*/  SHF.L.U32 R55, R25, 0x2, RZ ;  /* 0x0000000219377819 */ /* 0x000fe400000006ff */
[----:B------:R-:W-:Y:S01]  /*17f0*/  MOV R29, RZ ;  /* 0x000000ff001d7202 */ /* 0x000fe20000000f00 */
[----:B------:R-:W3:Y:S01]  /*1800*/  LDCU.64 UR18, c[0x0][0x3a0] ;  /* 0x00007400ff1277ac */ /* 0x000ee20008000a00 */
[----:B------:R-:W-:-:S02]  /*1810*/  MOV R44, R20 ;  /* 0x00000014002c7202 */ /* 0x000fc40000000f00 */
[----:B------:R-:W-:Y:S01]  /*1820*/  MOV R37, R21 ;  /* 0x0000001500257202 */ /* 0x000fe20000000f00 */
[----:B------:R-:W4:Y:S01]  /*1830*/  LDCU.64 UR16, c[0x0][0x398] ;  /* 0x00007300ff1077ac */ /* 0x000f220008000a00 */
[C---:B0-----:R-:W-:Y:S01]  /*1840*/  IADD3 R28, P0, PT, R34.reuse, UR4, RZ ;  /* 0x00000004221c7c10 */ /* 0x041fe2000ff1e0ff */
[----:B------:R-:W0:Y:S03]  /*1850*/  LDCU.128 UR20, c[0x0][0x3e0] ;  /* 0x00007c00ff1477ac */ /* 0x000e260008000c00 */
[C---:B------:R-:W-:Y:S02]  /*1860*/  IADD3.X R45, PT, PT, R35.reuse, UR5, RZ, P0, !PT ;  /* 0x00000005232d7c10 */ /* 0x040fe400087fe4ff */
[----:B-1----:R-:W-:Y:S02]  /*1870*/  IADD3 R34, P1, PT, R34, UR14, RZ ;  /* 0x0000000e22227c10 */ /* 0x002fe4000ff3e0ff */
[----:B------:R-:W-:Y:S01]  /*1880*/  IADD3 R30, P0, PT, R16, 0x4, RZ ;  /* 0x00000004101e7810 */ /* 0x000fe20007f1e0ff */
[----:B--2---:R-:W-:Y:S01]  /*1890*/  ULOP3.LUT UR7, UR7, 0x7ffffffe, URZ, 0xc0, !UPT ;  /* 0x7ffffffe07077892 */ /* 0x004fe2000f8ec0ff */
[----:B------:R-:W-:-:S02]  /*18a0*/  IADD3.X R35, PT, PT, R35, UR15, RZ, P1, !PT ;  /* 0x0000000f23237c10 */ /* 0x000fc40008ffe4ff */
[----:B------:R-:W-:Y:S01]  /*18b0*/  IADD3.X R31, PT, PT, RZ, R17, RZ, P0, !PT ;  /* 0x00000011ff1f7210 */ /* 0x000fe200007fe4ff */
[----:B---3--:R-:W-:-:S12]  /*18c0*/  UIADD3 UR4, UPT, UPT, -UR7, URZ, URZ ;  /* 0x000000ff07047290 */ /* 0x008fd8000fffe1ff */
.L_x_12:
[----:B------:R-:W2:Y:S01]  /*18d0*/  LDG.E.CONSTANT R47, desc[UR10][R34.64+-0x4] ;  /* 0xfffffc0a222f7981 */ /* 0x000ea2000c1e9900 */
[----:B------:R-:W-:Y:S02]  /*18e0*/  IADD3 R42, P0, PT, R55, UR18, RZ ;  /* 0x00000012372a7c10 */ /* 0x000fe4000ff1e0ff */
[----:B------:R-:W-:Y:S01]  /*18f0*/  IADD3 R39, PT, PT, RZ, -UR12, RZ ;  /* 0x8000000cff277c10 */ /* 0x000fe2000fffe0ff */
[----:B------:R-:W3:Y:S01]  /*1900*/  LDG.E.CONSTANT R40, desc[UR10][R30.64+-0x4] ;  /* 0xfffffc0a1e287981 */ /* 0x000ee2000c1e9900 */
[----:B------:R-:W-:Y:S02]  /*1910*/  IADD3.X R43, PT, PT, R54, UR19, RZ, P0, !PT ;  /* 0x00000013362b7c10 */ /* 0x000fe400087fe4ff */
[----:B------:R-:W-:Y:S02]  /*1920*/  MOV R32, R44 ;  /* 0x0000002c00207202 */ /* 0x000fe40000000f00 */
[----:B------:R-:W-:Y:S01]  /*1930*/  MOV R33, R37 ;  /* 0x0000002500217202 */ /* 0x000fe20000000f00 */
[----:B------:R-:W-:Y:S01]  /*1940*/  IMAD.WIDE R38, R39, 0x4, R30 ;  /* 0x0000000427267825 */ /* 0x000fe200078e021e */
[----:B------:R-:W4:Y:S04]  /*1950*/  LDG.E.CONSTANT R51, desc[UR10][R42.64] ;  /* 0x0000000a2a337981 */ /* 0x000f28000c1e9900 */
[----:B------:R-:W4:Y:S04]  /*1960*/  LDG.E R46, desc[UR10][R32.64+-0x4] ;  /* 0xfffffc0a202e7981 */ /* 0x000f28000c1e1900 */
[----:B------:R-:W3:Y:S04]  /*1970*/  LDG.E.CONSTANT R48, desc[UR10][R38.64+-0x4] ;  /* 0xfffffc0a26307981 */ /* 0x000ee8000c1e9900 */
[----:B------:R-:W3:Y:S01]  /*1980*/  LDG.E.CONSTANT R49, desc[UR10][R34.64] ;  /* 0x0000000a22317981 */ /* 0x000ee2000c1e9900 */
[----:B------:R-:W-:Y:S01]  /*1990*/  HFMA2 R52, -RZ, RZ, 0.96630859375, -0.0022525787353515625 ;  /* 0x3bbb989dff347431 */ /* 0x000fe200000001ff */
[----:B------:R-:W-:-:S02]  /*19a0*/  MOV R44, 0x437c0000 ;  /* 0x437c0000002c7802 */ /* 0x000fc40000000f00 */
[----:B------:R1:W3:Y:S02]  /*19b0*/  LDG.E.CONSTANT R50, desc[UR10][R42.64+0x4] ;  /* 0x0000040a2a327981 */ /* 0x0002e4000c1e9900 */
[----:B-1----:R-:W-:Y:S02]  /*19c0*/  MOV R42, R28 ;  /* 0x0000001c002a7202 */ /* 0x002fe40000000f00 */
[----:B------:R-:W3:Y:S01]  /*19d0*/  LDG.E.CONSTANT R28, desc[UR10][R38.64] ;  /* 0x0000000a261c7981 */ /* 0x000ee2000c1e9900 */
[----:B--2--5:R-:W-:-:S04]  /*19e0*/  FMUL R37, R24, R47 ;  /* 0x0000002f18257220 */ /* 0x024fc80000400000 */
[----:B------:R-:W-:-:S04]  /*19f0*/  FFMA.SAT R41, R37, R52, 0.5 ;  /* 0x3f00000025297423 */ /* 0x000fc80000002034 */
[----:B------:R-:W-:-:S04]  /*1a00*/  FFMA.RM R41, R41, R44, 12582913 ;  /* 0x4b40000129297423 */ /* 0x000fc8000000402c */
[----:B------:R-:W-:-:S04]  /*1a10*/  FADD R36, R41, -12583039 ;  /* 0xcb40007f29247421 */ /* 0x000fc80000000000 */
[----:B------:R-:W-:-:S04]  /*1a20*/  FFMA R36, R37, 1.4426950216293334961, -R36 ;  /* 0x3fb8aa3b25247823 */ /* 0x000fc80000000824 */
[----:B------:R-:W-:-:S06]  /*1a30*/  FFMA R56, R37, 1.925963033500011079e-08, R36 ;  /* 0x32a5706025387823 */ /* 0x000fcc0000000024 */
[----:B------:R-:W1:Y:S01]  /*1a40*/  MUFU.EX2 R56, R56 ;  /* 0x0000003800387308 */ /* 0x000e620000000800 */
[----:B------:R-:W-:Y:S01]  /*1a50*/  SHF.L.U32 R41, R41, 0x17, RZ ;  /* 0x0000001729297819 */ /* 0x000fe200000006ff */
[----:B----4-:R-:W-:Y:S01]  /*1a60*/  FFMA R51, R23, R51, R46 ;  /* 0x0000003317337223 */ /* 0x010fe2000000002e */
[----:B0-----:R-:W-:Y:S01]  /*1a70*/  IADD3 R36, P0, PT, R55, UR22, RZ ;  /* 0x0000001637247c10 */ /* 0x001fe2000ff1e0ff */
[----:B---3--:R-:W-:Y:S02]  /*1a80*/  FMUL R57, R23, R40 ;  /* 0x0000002817397220 */ /* 0x008fe40000400000 */
[----:B------:R-:W-:Y:S01]  /*1a90*/  FMUL R53, R22, R51 ;  /* 0x0000003316357220 */ /* 0x000fe20000400000 */
[----:B------:R-:W-:Y:S02]  /*1aa0*/  IADD3.X R37, PT, PT, R54, UR23, RZ, P0, !PT ;  /* 0x0000001736257c10 */ /* 0x000fe400087fe4ff */
[----:B------:R-:W-:Y:S01]  /*1ab0*/  IADD3 R40, P0, PT, R55, UR20, RZ ;  /* 0x0000001437287c10 */ /* 0x000fe2000ff1e0ff */
[----:B------:R-:W-:-:S02]  /*1ac0*/  FMUL R43, R24, R53 ;  /* 0x00000035182b7220 */ /* 0x000fc40000400000 */
[----:B------:R-:W-:Y:S01]  /*1ad0*/  REDG.E.ADD.F32.FTZ.RN.STRONG.GPU desc[UR10][R36.64], R57 ;  /* 0x00000039240079a6 */ /* 0x000fe2000c12f30a */
[----:B-1----:R-:W-:Y:S01]  /*1ae0*/  FMUL R46, R41, R56 ;  /* 0x00000038292e7220 */ /* 0x002fe20000400000 */
[----:B------:R-:W-:Y:S02]  /*1af0*/  FMUL R41, R48, R51 ;  /* 0x0000003330297220 */ /* 0x000fe40000400000 */
[----:B------:R-:W2:Y:S02]  /*1b00*/  LDG.E.CONSTANT R56, desc[UR10][R30.64] ;  /* 0x0000000a1e387981 */ /* 0x000ea4000c1e9900 */
[----:B------:R-:W-:Y:S01]  /*1b10*/  FMUL R48, R46, R41 ;  /* 0x000000292e307220 */ /* 0x000fe20000400000 */
[----:B------:R-:W-:-:S03]  /*1b20*/  IADD3.X R41, PT, PT, R54, UR21, RZ, P0, !PT ;  /* 0x0000001536297c10 */ /* 0x000fc600087fe4ff */
[C---:B------:R-:W-:Y:S02]  /*1b30*/  FMUL R59, R24.reuse, R48 ;  /* 0x00000030183b7220 */ /* 0x040fe40000400000 */
[----:B------:R0:W-:Y:S02]  /*1b40*/  REDG.E.ADD.F32.FTZ.RN.STRONG.GPU desc[UR10][R40.64], R43 ;  /* 0x0000002b280079a6 */ /* 0x0001e4000c12f30a */
[----:B0-----:R-:W-:Y:S01]  /*1b50*/  MOV R43, R45 ;  /* 0x0000002d002b7202 */ /* 0x001fe20000000f00 */
[----:B------:R-:W-:-:S04]  /*1b60*/  FMUL R45, R24, R49 ;  /* 0x00000031182d7220 */ /* 0x000fc80000400000 */
[----:B------:R0:W-:Y:S04]  /*1b70*/  REDG.E.ADD.F32.FTZ.RN.STRONG.GPU desc[UR10][R42.64+-0x4], R59 ;  /* 0xfffffc3b2a0079a6 */ /* 0x0001e8000c12f30a */
[----:B------:R-:W3:Y:S01]  /*1b80*/  LDG.E R58, desc[UR10][R32.64] ;  /* 0x0000000a203a7981 */ /* 0x000ee2000c1e1900 */
[----:B------:R-:W-:-:S04]  /*1b90*/  FFMA.SAT R57, R45, R52, 0.5 ;  /* 0x3f0000002d397423 */ /* 0x000fc80000002034 */
[----:B------:R-:W-:-:S04]  /*1ba0*/  FFMA.RM R52, R57, R44, 12582913 ;  /* 0x4b40000139347423 */ /* 0x000fc8000000402c */
[----:B------:R-:W-:-:S04]  /*1bb0*/  FADD R44, R52, -12583039 ;  /* 0xcb40007f342c7421 */ /* 0x000fc80000000000 */
[----:B------:R-:W-:-:S04]  /*1bc0*/  FFMA R44, R45, 1.4426950216293334961, -R44 ;  /* 0x3fb8aa3b2d2c7823 */ /* 0x000fc8000000082c */
[----:B------:R-:W-:Y:S01]  /*1bd0*/  FFMA R60, R45, 1.925963033500011079e-08, R44 ;  /* 0x32a570602d3c7823 */ /* 0x000fe2000000002c */
[----:B------:R-:W-:-:S04]  /*1be0*/  IADD3 R44, P0, PT, R55, UR16, RZ ;  /* 0x00000010372c7c10 */ /* 0x000fc8000ff1e0ff */
[----:B------:R-:W-:-:S05]  /*1bf0*/  IADD3.X R45, PT, PT, R54, UR17, RZ, P0, !PT ;  /* 0x00000011362d7c10 */ /* 0x000fca00087fe4ff */
[----:B------:R-:W4:Y:S04]  /*1c00*/  LDG.E.CONSTANT R38, desc[UR10][R44.64] ;  /* 0x0000000a2c267981 */ /* 0x000f28000c1e9900 */
[----:B------:R1:W4:Y:S01]  /*1c10*/  LDG.E.CONSTANT R39, desc[UR10][R44.64+0x4] ;  /* 0x0000040a2c277981 */ /* 0x000322000c1e9900 */
[----:B------:R-:W1:Y:S01]  /*1c20*/  MUFU.EX2 R61, R60 ;  /* 0x0000003c003d7308 */ /* 0x000e620000000800 */
[----:B------:R-:W-:Y:S01]  /*1c30*/  SHF.L.U32 R52, R52, 0x17, RZ ;  /* 0x0000001734347819 */ /* 0x000fe200000006ff */
[----:B0-----:R-:W-:-:S05]  /*1c40*/  FMUL R59, R51, R46 ;  /* 0x0000002e333b7220 */ /* 0x001fca0000400000 */
[----:B------:R-:W-:Y:S01]  /*1c50*/  STG.E desc[UR10][R32.64+-0x4], R59 ;  /* 0xfffffc3b20007986 */ /* 0x000fe2000c10190a */
[----:B-1----:R-:W-:Y:S01]  /*1c60*/  FMUL R52, R52, R61 ;  /* 0x0000003d34347220 */ /* 0x002fe20000400000 */
[----:B------:R-:W-:Y:S01]  /*1c70*/  UIADD3 UR4, UPT, UPT, UR4, 0x2, URZ ;  /* 0x0000000204047890 */ /* 0x000fe2000fffe0ff */
[----:B------:R-:W-:Y:S01]  /*1c80*/  IADD3 R34, P0, PT, R34, 0x8, RZ ;  /* 0x0000000822227810 */ /* 0x000fe20007f1e0ff */
[----:B------:R-:W-:Y:S02]  /*1c90*/  FMUL R47, R47, R48 ;  /* 0x000000302f2f7220 */ /* 0x000fe40000400000 */
[----:B------:R-:W-:Y:S01]  /*1ca0*/  UISETP.NE.AND UP0, UPT, UR4, URZ, UPT ;  /* 0x000000ff0400728c */ /* 0x000fe2000bf05270 */
[----:B------:R-:W-:Y:S02]  /*1cb0*/  IADD3.X R35, PT, PT, RZ, R35, RZ, P0, !PT ;  /* 0x00000023ff237210 */ /* 0x000fe400007fe4ff */
[----:B------:R-:W-:Y:S01]  /*1cc0*/  IADD3 R44, P0, PT, R32, 0x8, RZ ;  /* 0x00000008202c7810 */ /* 0x000fe20007f1e0ff */
[----:B--2---:R-:W-:-:S05]  /*1cd0*/  FMUL R61, R23, R56 ;  /* 0x00000038173d7220 */ /* 0x004fca0000400000 */
[----:B------:R0:W-:Y:S01]  /*1ce0*/  REDG.E.ADD.F32.FTZ.RN.STRONG.GPU desc[UR10][R36.64+0x4], R61 ;  /* 0x0000043d240079a6 */ /* 0x0001e2000c12f30a */
[----:B---3--:R-:W-:-:S04]  /*1cf0*/  FFMA R57, R23, R50, R58 ;  /* 0x0000003217397223 */ /* 0x008fc8000000003a */
[-C--:B------:R-:W-:Y:S01]  /*1d00*/  FMUL R28, R28, R57.reuse ;  /* 0x000000391c1c7220 */ /* 0x080fe20000400000 */
[----:B------:R-:W-:-:S03]  /*1d10*/  FMUL R46, R22, R57 ;  /* 0x00000039162e7220 */ /* 0x000fc60000400000 */
[----:B------:R-:W-:Y:S01]  /*1d20*/  FMUL R50, R52, R28 ;  /* 0x0000001c34327220 */ /* 0x000fe20000400000 */
[C---:B------:R-:W-:Y:S01]  /*1d30*/  FMUL R45, R24.reuse, R46 ;  /* 0x0000002e182d7220 */ /* 0x040fe20000400000 */
[----:B------:R-:W-:Y:S02]  /*1d40*/  FMUL R52, R57, R52 ;  /* 0x0000003439347220 */ /* 0x000fe40000400000 */
[-C--:B------:R-:W-:Y:S02]  /*1d50*/  FMUL R56, R24, R50.reuse ;  /* 0x0000003218387220 */ /* 0x080fe40000400000 */
[----:B------:R1:W-:Y:S04]  /*1d60*/  REDG.E.ADD.F32.FTZ.RN.STRONG.GPU desc[UR10][R40.64+0x4], R45 ;  /* 0x0000042d280079a6 */ /* 0x0003e8000c12f30a */
[----:B------:R2:W-:Y:S04]  /*1d70*/  REDG.E.ADD.F32.FTZ.RN.STRONG.GPU desc[UR10][R42.64], R56 ;  /* 0x000000382a0079a6 */ /* 0x0005e8000c12f30a */
[----:B------:R2:W-:Y:S01]  /*1d80*/  STG.E desc[UR10][R32.64], R52 ;  /* 0x0000003420007986 */ /* 0x0005e2000c10190a */
[----:B------:R-:W-:Y:S01]  /*1d90*/  IADD3 R28, P1, PT, R42, 0x8, RZ ;  /* 0x000000082a1c7810 */ /* 0x000fe20007f3e0ff */
[----:B0-----:R-:W-:Y:S01]  /*1da0*/  FMUL R36, R24, R51 ;  /* 0x0000003318247220 */ /* 0x001fe20000400000 */
[----:B------:R-:W-:Y:S01]  /*1db0*/  FMUL R50, R49, R50 ;  /* 0x0000003231327220 */ /* 0x000fe20000400000 */
[C---:B----4-:R-:W-:Y:S01]  /*1dc0*/  FFMA R48, R38.reuse, R53, R47 ;  /* 0x0000003526307223 */ /* 0x050fe2000000002f */
[----:B------:R-:W-:Y:S01]  /*1dd0*/  IADD3.X R37, PT, PT, RZ, R33, RZ, P0, !PT ;  /* 0x00000021ff257210 */ /* 0x000fe200007fe4ff */
[----:B------:R-:W-:Y:S01]  /*1de0*/  FFMA R36, R38, R36, R27 ;  /* 0x0000002426247223 */ /* 0x000fe2000000001b */
[----:B-1----:R-:W-:Y:S01]  /*1df0*/  IADD3.X R45, PT, PT, RZ, R43, RZ, P1, !PT ;  /* 0x0000002bff2d7210 */ /* 0x002fe20000ffe4ff */
[----:B------:R-:W-:Y:S01]  /*1e00*/  FADD R29, R48, R29 ;  /* 0x0000001d301d7221 */ /* 0x000fe20000000000 */
[----:B------:R-:W-:Y:S01]  /*1e10*/  IADD3 R55, P1, PT, R55, 0x8, RZ ;  /* 0x0000000837377810 */ /* 0x000fe20007f3e0ff */
[----:B------:R-:W-:Y:S01]  /*1e20*/  FMUL R27, R24, R57 ;  /* 0x00000039181b7220 */ /* 0x000fe20000400000 */
[----:B------:R-:W-:Y:S01]  /*1e30*/  IADD3 R30, P0, PT, R30, 0x8, RZ ;  /* 0x000000081e1e7810 */ /* 0x000fe20007f1e0ff */
[C---:B------:R-:W-:Y:S01]  /*1e40*/  FFMA R50, R39.reuse, R46, R50 ;  /* 0x0000002e27327223 */ /* 0x040fe20000000032 */
[----:B------:R-:W-:Y:S01]  /*1e50*/  IADD3.X R54, PT, PT, RZ, R54, RZ, P1, !PT ;  /* 0x00000036ff367210 */ /* 0x000fe20000ffe4ff */
[----:B------:R-:W-:Y:S01]  /*1e60*/  FFMA R27, R39, R27, R36 ;  /* 0x0000001b271b7223 */ /* 0x000fe20000000024 */
[----:B------:R-:W-:Y:S01]  /*1e70*/  IADD3.X R31, PT, PT, RZ, R31, RZ, P0, !PT ;  /* 0x0000001fff1f7210 */ /* 0x000fe200007fe4ff */
[----:B------:R-:W-:Y:S01]  /*1e80*/  FADD R29, R29, R50 ;  /* 0x000000321d1d7221 */ /* 0x000fe20000000000 */
[----:B--2---:R-:W-:Y:S07]  /*1e90*/  BRA.U UP0, `(.L_x_12) ;  /* 0xfffffff9008c7547 */ /* 0x004fee000b83ffff */
[----:B------:R-:W-:Y:S01]  /*1ea0*/  UMOV UR4, UR7 ;  /* 0x0000000700047c82 */ /* 0x000fe20008000000 */
[----:B------:R-:W-:-:S05]  /*1eb0*/  UMOV UR5, URZ ;  /* 0x000000ff00057c82 */ /* 0x000fca0008000000 */
.L_x_11:
[----:B------:R-:W0:Y:S02]  /*1ec0*/  LDCU UR9, c[0x0][0x40c] ;  /* 0x00008180ff0977ac */ /* 0x000e240008000800 */
[----:B0-----:R-:W-:-:S04]  /*1ed0*/  ULOP3.LUT UR9, UR9, 0x1, URZ, 0xc0, !UPT ;  /* 0x0000000109097892 */ /* 0x001fc8000f8ec0ff */
[----:B------:R-:W-:-:S09]  /*1ee0*/  UISETP.NE.U32.AND UP0, UPT, UR9, 0x1, UPT ;  /* 0x000000010900788c */ /* 0x000fd2000bf05070 */
        /* <DEDUP_REMOVED lines=21> */
[----:B------:R-:W-:Y:S02]  /*2040*/  IADD3 R30, P2, PT, R2, UR9, RZ ;  /* 0x00000009021e7c10 */ /* 0x000fe4000ff5e0ff */
[----:B------:R-:W-:Y:S02]  /*2050*/  IADD3.X R33, PT, PT, R17, UR4, RZ, P1, !PT ;  /* 0x0000000411217c10 */ /* 0x000fe40008ffe4ff */
[----:B0-----:R-:W-:Y:S02]  /*2060*/  IADD3 R35, PT, PT, RZ, -UR12, RZ ;  /* 0x8000000cff237c10 */ /* 0x001fe4000fffe0ff */
[----:B------:R-:W-:Y:S01]  /*2070*/  IADD3.X R37, PT, PT, R46, UR15, RZ, P0, !PT ;  /* 0x0000000f2e257c10 */ /* 0x000fe200087fe4ff */
[----:B------:R-:W4:Y:S01]  /*2080*/  LDG.E.CONSTANT R42, desc[UR10][R32.64] ;  /* 0x0000000a202a7981 */ /* 0x000f22000c1e9900 */
[----:B------:R-:W-:Y:S01]  /*2090*/  IADD3.X R31, PT, PT, R3, UR4, RZ, P2, !PT ;  /* 0x00000004031f7c10 */ /* 0x000fe200097fe4ff */
[----:B------:R-:W-:Y:S01]  /*20a0*/  IMAD.WIDE R34, R35, 0x4, R32 ;  /* 0x0000000423227825 */ /* 0x000fe200078e0220 */
[----:B------:R-:W-:Y:S01]  /*20b0*/  MOV R48, 0x437c0000 ;  /* 0x437c000000307802 */ /* 0x000fe20000000f00 */
[----:B------:R0:W4:Y:S01]  /*20c0*/  LDG.E.CONSTANT R26, desc[UR10][R36.64] ;  /* 0x0000000a241a7981 */ /* 0x000122000c1e9900 */
[----:B------:R-:W1:Y:S03]  /*20d0*/  LDCU.64 UR4, c[0x0][0x3d8] ;  /* 0x00007b00ff0477ac */ /* 0x000e660008000a00 */
[----:B------:R-:W4:Y:S04]  /*20e0*/  LDG.E R40, desc[UR10][R30.64] ;  /* 0x0000000a1e287981 */ /* 0x000f28000c1e1900 */
[----:B------:R1:W4:Y:S01]  /*20f0*/  LDG.E.CONSTANT R25, desc[UR10][R34.64] ;  /* 0x0000000a22197981 */ /* 0x000322000c1e9900 */
[----:B0-----:R-:W-:-:S04]  /*2100*/  IADD3 R36, P0, PT, R45, UR18, RZ ;  /* 0x000000122d247c10 */ /* 0x001fc8000ff1e0ff */
[----:B------:R-:W-:-:S05]  /*2110*/  IADD3.X R37, PT, PT, R46, UR19, RZ, P0, !PT ;  /* 0x000000132e257c10 */ /* 0x000fca00087fe4ff */
[----:B------:R-:W4:Y:S01]  /*2120*/  LDG.E.CONSTANT R36, desc[UR10][R36.64] ;  /* 0x0000000a24247981 */ /* 0x000f22000c1e9900 */
[C---:B--2---:R-:W-:Y:S02]  /*2130*/  IADD3 R32, P1, PT, R45.reuse, UR22, RZ ;  /* 0x000000162d207c10 */ /* 0x044fe4000ff3e0ff */
[----:B-1----:R-:W-:Y:S02]  /*2140*/  IADD3 R34, P2, PT, R45, UR20, RZ ;  /* 0x000000142d227c10 */ /* 0x002fe4000ff5e0ff */
[C---:B------:R-:W-:Y:S02]  /*2150*/  IADD3.X R33, PT, PT, R46.reuse, UR23, RZ, P1, !PT ;  /* 0x000000172e217c10 */ /* 0x040fe40008ffe4ff */
[----:B------:R-:W-:Y:S01]  /*2160*/  IADD3.X R35, PT, PT, R46, UR21, RZ, P2, !PT ;  /* 0x000000152e237c10 */ /* 0x000fe200097fe4ff */
[----:B---3-5:R-:W-:-:S04]  /*2170*/  FMUL R41, R24, R39 ;  /* 0x0000002718297220 */ /* 0x028fc80000400000 */
[----:B------:R-:W-:-:S04]  /*2180*/  FFMA.SAT R43, R41, R44, 0.5 ;  /* 0x3f000000292b7423 */ /* 0x000fc8000000202c */
[----:B------:R-:W-:-:S04]  /*2190*/  FFMA.RM R43, R43, R48, 12582913 ;  /* 0x4b4000012b2b7423 */ /* 0x000fc80000004030 */
[----:B------:R-:W-:-:S04]  /*21a0*/  FADD R44, R43, -12583039 ;  /* 0xcb40007f2b2c7421 */ /* 0x000fc80000000000 */
[----:B------:R-:W-:-:S04]  /*21b0*/  FFMA R44, R41, 1.4426950216293334961, -R44 ;  /* 0x3fb8aa3b292c7823 */ /* 0x000fc8000000082c */
[----:B------:R-:W-:-:S06]  /*21c0*/  FFMA R44, R41, 1.925963033500011079e-08, R44 ;  /* 0x32a57060292c7823 */ /* 0x000fcc000000002c */
[----:B------:R-:W0:Y:S01]  /*21d0*/  MUFU.EX2 R44, R44 ;  /* 0x0000002c002c7308 */ /* 0x000e220000000800 */
[----:B------:R-:W-:Y:S01]  /*21e0*/  SHF.L.U32 R41, R43, 0x17, RZ ;  /* 0x000000172b297819 */ /* 0x000fe200000006ff */
[----:B----4-:R-:W-:-:S04]  /*21f0*/  FFMA R43, R23, R26, R40 ;  /* 0x0000001a172b7223 */ /* 0x010fc80000000028 */
[-C--:B------:R-:W-:Y:S01]  /*2200*/  FMUL R25, R25, R43.reuse ;  /* 0x0000002b19197220 */ /* 0x080fe20000400000 */
[----:B------:R-:W-:Y:S01]  /*2210*/  FMUL R45, R22, R43 ;  /* 0x0000002b162d7220 */ /* 0x000fe20000400000 */
[----:B------:R-:W-:Y:S01]  /*2220*/  IADD3 R40, P0, PT, R38, UR4, RZ ;  /* 0x0000000426287c10 */ /* 0x000fe2000ff1e0ff */
[----:B------:R-:W-:Y:S01]  /*2230*/  FMUL R23, R23, R42 ;  /* 0x0000002a17177220 */ /* 0x000fe20000400000 */
[----:B0-----:R-:W-:Y:S01]  /*2240*/  FMUL R44, R41, R44 ;  /* 0x0000002c292c7220 */ /* 0x001fe20000400000 */
[----:B------:R-:W-:-:S03]  /*2250*/  FMUL R47, R24, R45 ;  /* 0x0000002d182f7220 */ /* 0x000fc60000400000 */
[----:B------:R0:W-:Y:S01]  /*2260*/  REDG.E.ADD.F32.FTZ.RN.STRONG.GPU desc[UR10][R32.64], R23 ;  /* 0x00000017200079a6 */ /* 0x0001e2000c12f30a */
        /* <DEDUP_REMOVED lines=9> */
[C---:B------:R-:W-:Y:S01]  /*2300*/  FFMA R22, R36.reuse, R45, R39 ;  /* 0x0000002d24167223 */ /* 0x040fe20000000027 */
[----:B------:R-:W-:-:S03]  /*2310*/  FFMA R27, R36, R24, R27 ;  /* 0x00000018241b7223 */ /* 0x000fc6000000001b */
[----:B------:R-:W-:-:S07]  /*2320*/  FADD R29, R29, R22 ;  /* 0x000000161d1d7221 */ /* 0x000fce0000000000 */
.L_x_10:
[----:B------:R-:W1:Y:S01]  /*2330*/  LDCU UR4, c[0x0][0x408] ;  /* 0x00008100ff0477ac */ /* 0x000e620008000800 */
[----:B0-----:R-:W-:Y:S01]  /*2340*/  IADD3 R25, PT, PT, RZ, -UR12, RZ ;  /* 0x8000000cff197c10 */ /* 0x001fe2000fffe0ff */
[----:B------:R0:W-:Y:S01]  /*2350*/  STG.E desc[UR10][R10.64], R27 ;  /* 0x0000001b0a007986 */ /* 0x0001e2000c10190a */
[----:B------:R-:W-:-:S03]  /*2360*/  UISETP.GT.U32.AND UP1, UPT, UR8, 0x1, UPT ;  /* 0x000000010800788c */ /* 0x000fc6000bf24070 */
[----:B------:R2:W-:Y:S01]  /*2370*/  STG.E desc[UR10][R12.64], R29 ;  /* 0x0000001d0c007986 */ /* 0x0005e2000c10190a */
[----:B------:R-:W-:Y:S01]  /*2380*/  IMAD.WIDE R16, R25, 0x4, R16 ;  /* 0x0000000419107825 */ /* 0x000fe200078e0210 */
[----:B-1----:R-:W-:-:S05]  /*2390*/  IADD3 R23, PT, PT, RZ, -UR4, RZ ;  /* 0x80000004ff177c10 */ /* 0x002fca000fffe0ff */
[----:B------:R-:W-:-:S04]  /*23a0*/  IMAD.WIDE R6, R23, 0x4, R6 ;  /* 0x0000000417067825 */ /* 0x000fc800078e0206 */
[----:B------:R-:W-:-:S04]  /*23b0*/  IMAD.WIDE R14, R23, 0x4, R14 ;  /* 0x00000004170e7825 */ /* 0x000fc800078e020e */
[----:B------:R-:W-:-:S04]  /*23c0*/  IMAD.WIDE R8, R23, 0x4, R8 ;  /* 0x0000000417087825 */ /* 0x000fc800078e0208 */
[----:B0-----:R-:W-:-:S04]  /*23d0*/  IMAD.WIDE R10, R23, 0x4, R10 ;  /* 0x00000004170a7825 */ /* 0x001fc800078e020a */
[----:B--2---:R-:W-:Y:S01]  /*23e0*/  IMAD.WIDE R12, R23, 0x4, R12 ;  /* 0x00000004170c7825 */ /* 0x004fe200078e020c */
[----:B------:R-:W-:Y:S06]  /*23f0*/  BRA.U UP1, `(.L_x_13) ;  /* 0xffffffe501b87547 */ /* 0x000fec000b83ffff */
[----:B------:R-:W-:Y:S05]  /*2400*/  EXIT ;  /* 0x000000000000794d */ /* 0x000fea0003800000 */
.L_x_6:
[----:B------:R-:W-:-:S12]  /*2410*/  ULOP3.LUT UR7, UR7, 0x7ffffffe, URZ, 0xc0, !UPT ;  /* 0x7ffffffe07077892 */ /* 0x000fd8000f8ec0ff */
.L_x_20:
[----:B------:R-:W2:Y:S01]  /*2420*/  LDG.E.CONSTANT R21, desc[UR10][R6.64] ;  /* 0x0000000a06157981 */ /* 0x000ea2000c1e9900 */
[----:B------:R-:W0:Y:S03]  /*2430*/  LDC R26, c[0x0][0x40c] ;  /* 0x00010300ff1a7b82 */ /* 0x000e260000000800 */
[----:B------:R-:W2:Y:S04]  /*2440*/  LDG.E.CONSTANT R22, desc[UR10][R8.64] ;  /* 0x0000000a08167981 */ /* 0x000ea8000c1e9900 */
[----:B-1---5:R1:W5:Y:S01]  /*2450*/  LDG.E.CONSTANT R23, desc[UR10][R14.64] ;  /* 0x0000000a0e177981 */ /* 0x022362000c1e9900 */
[----:B------:R-:W-:Y:S02]  /*2460*/  UIADD3 UR4, UPT, UPT, UR6, -0x1, URZ ;  /* 0xffffffff06047890 */ /* 0x000fe4000fffe0ff */
[----:B------:R-:W-:Y:S01]  /*2470*/  UISETP.NE.AND UP0, UPT, UR6, 0x1, UPT ;  /* 0x000000010600788c */ /* 0x000fe2000bf05270 */
[----:B--2---:R-:W-:-:S05]  /*2480*/  FMUL R29, R21, R22 ;  /* 0x00000016151d7220 */ /* 0x004fca0000400000 */
[----:B------:R1:W-:Y:S01]  /*2490*/  REDG.E.ADD.F32.FTZ.RN.STRONG.GPU desc[UR10][R4.64], R29 ;  /* 0x0000001d040079a6 */ /* 0x0003e2000c12f30a */
[----:B0-----:R-:W-:Y:S01]  /*24a0*/  IMAD R26, R26, UR4, RZ ;  /* 0x000000041a1a7c24 */ /* 0x001fe2000f8e02ff */
[----:B------:R-:W-:-:S04]  /*24b0*/  SHF.R.S32.HI R25, RZ, 0x1f, R19 ;  /* 0x0000001fff197819 */ /* 0x000fc80000011413 */
[----:B------:R-:W-:Y:S01]  /*24c0*/  IADD3 R24, P0, PT, R19, R26, RZ ;  /* 0x0000001a13187210 */ /* 0x000fe20007f1e0ff */
[----:B------:R-:W-:Y:S01]  /*24d0*/  FMUL R27, R18, R22 ;  /* 0x00000016121b7220 */ /* 0x000fe20000400000 */
[----:B------:R-:W-:Y:S02]  /*24e0*/  UMOV UR8, UR6 ;  /* 0x0000000600087c82 */ /* 0x000fe40008000000 */
[----:B------:R-:W-:Y:S01]  /*24f0*/  LEA.HI.X.SX32 R25, R26, R25, 0x1, P0 ;  /* 0x000000191a197211 */ /* 0x000fe200000f0eff */
[----:B------:R-:W-:Y:S01]  /*2500*/  UMOV UR6, UR4 ;  /* 0x0000000400067c82 */ /* 0x000fe20008000000 */
[----:B-1----:R-:W-:Y:S07]  /*2510*/  BRA.U UP0, `(.L_x_14) ;  /* 0x0000000900d47547 */ /* 0x002fee000b800000 */
[----:B------:R-:W0:Y:S01]  /*2520*/  LDCU UR4, c[0x0][0x40c] ;  /* 0x00008180ff0477ac */ /* 0x000e220008000800 */
[----:B------:R-:W-:Y:S01]  /*2530*/  HFMA2 R29, -RZ, RZ, 0, 0 ;  /* 0x00000000ff1d7431 */ /* 0x000fe200000001ff */
[----:B------:R-:W-:Y:S01]  /*2540*/  MOV R37, RZ ;  /* 0x000000ff00257202 */ /* 0x000fe20000000f00 */
[----:B0-----:R-:W-:-:S04]  /*2550*/  UIADD3 UR5, UPT, UPT, UR4, -0x1, URZ ;  /* 0xffffffff04057890 */ /* 0x001fc8000fffe0ff */
[----:B------:R-:W-:-:S09]  /*2560*/  UISETP.NE.AND UP0, UPT, UR5, URZ, UPT ;  /* 0x000000ff0500728c */ /* 0x000fd2000bf05270 */
[----:B------:R-:W-:Y:S05]  /*2570*/  BRA.U !UP0, `(.L_x_15) ;  /* 0x0000000508a47547 */ /* 0x000fea000b800000 */
[----:B------:R-:W-:Y:S01]  /*2580*/  MOV R29, RZ ;  /* 0x000000ff001d7202 */ /* 0x000fe20000000f00 */
[----:B------:R-:W0:Y:S01]  /*2590*/  LDCU.64 UR14, c[0x0][0x3a0] ;  /* 0x00007400ff0e77ac */ /* 0x000e220008000a00 */
[----:B------:R-:W-:Y:S01]  /*25a0*/  MOV R45, RZ ;  /* 0x000000ff002d7202 */ /* 0x000fe20000000f00 */
[----:B------:R-:W1:Y:S01]  /*25b0*/  LDCU.64 UR24, c[0x0][0x3d8] ;  /* 0x00007b00ff1877ac */ /* 0x000e620008000a00 */
[----:B------:R-:W2:Y:S01]  /*25c0*/  LDCU.128 UR20, c[0x0][0x3e0] ;  /* 0x00007c00ff1477ac */ /* 0x000ea20008000c00 */
[----:B------:R-:W3:Y:S04]  /*25d0*/  LDCU.128 UR16, c[0x0][0x390] ;  /* 0x00007200ff1077ac */ /* 0x000ee80008000c00 */
.L_x_16:
[----:B------:R-:W-:Y:S01]  /*25e0*/  SHF.R.S32.HI R26, RZ, 0x1f, R0 ;  /* 0x0000001fff1a7819 */ /* 0x000fe20000011400 */
[----:B------:R-:W4:Y:S01]  /*25f0*/  LDC.64 R32, c[0x0][0x3b0] ;  /* 0x0000ec00ff207b82 */ /* 0x000f220000000a00 */
[----:B------:R-:W-:-:S04]  /*2600*/  IADD3 R35, P0, PT, R0, R45, RZ ;  /* 0x0000002d00237210 */ /* 0x000fc80007f1e0ff */
[----:B------:R-:W-:Y:S02]  /*2610*/  IADD3.X R26, PT, PT, RZ, R26, RZ, P0, !PT ;  /* 0x0000001aff1a7210 */ /* 0x000fe400007fe4ff */
[C---:B------:R-:W-:Y:S02]  /*2620*/  SHF.L.U32 R34, R35.reuse, 0x2, RZ ;  /* 0x0000000223227819 */ /* 0x040fe400000006ff */
[----:B------:R-:W-:Y:S02]  /*2630*/  SHF.L.U64.HI R35, R35, 0x2, R26 ;  /* 0x0000000223237819 */ /* 0x000fe4000001021a */
[----:B---3--:R-:W-:-:S04]  /*2640*/  IADD3 R42, P0, PT, R34, UR16, RZ ;  /* 0x00000010222a7c10 */ /* 0x008fc8000ff1e0ff */
[----:B------:R-:W-:-:S05]  /*2650*/  IADD3.X R43, PT, PT, R35, UR17, RZ, P0, !PT ;  /* 0x00000011232b7c10 */ /* 0x000fca00087fe4ff */
[----:B------:R-:W3:Y:S01]  /*2660*/  LDG.E.CONSTANT R26, desc[UR10][R42.64] ;  /* 0x0000000a2a1a7981 */ /* 0x000ee2000c1e9900 */
[----:B------:R-:W-:Y:S02]  /*2670*/  IADD3 R28, P0, PT, R45, R24, RZ ;  /* 0x000000182d1c7210 */ /* 0x000fe40007f1e0ff */
[----:B------:R-:W-:Y:S02]  /*2680*/  MOV R30, R2 ;  /* 0x00000002001e7202 */ /* 0x000fe40000000f00 */
[----:B------:R-:W-:Y:S02]  /*2690*/  IADD3.X R31, PT, PT, RZ, R25, RZ, P0, !PT ;  /* 0x00000019ff1f7210 */ /* 0x000fe400007fe4ff */
[C---:B------:R-:W-:Y:S02]  /*26a0*/  SHF.L.U32 R44, R28.reuse, 0x2, RZ ;  /* 0x000000021c2c7819 */ /* 0x040fe400000006ff */
[----:B------:R-:W-:Y:S02]  /*26b0*/  SHF.L.U64.HI R28, R28, 0x2, R31 ;  /* 0x000000021c1c7819 */ /* 0x000fe4000001021f */
[----:B------:R-:W-:-:S02]  /*26c0*/  MOV R31, R3 ;  /* 0x00000003001f7202 */ /* 0x000fc40000000f00 */
[----:B0-----:R-:W-:Y:S02]  /*26d0*/  IADD3 R40, P0, PT, R44, UR14, RZ ;  /* 0x0000000e2c287c10 */ /* 0x001fe4000ff1e0ff */
[----:B------:R-:W-:Y:S01]  /*26e0*/  IADD3 R37, PT, PT, R20, R45, RZ ;  /* 0x0000002d14257210 */ /* 0x000fe20007ffe0ff */
[----:B------:R-:W-:Y:S01]  /*26f0*/  IMAD.WIDE.U32 R30, R45, 0x4, R30 ;  /* 0x000000042d1e7825 */ /* 0x000fe200078e001e */
[----:B------:R-:W-:-:S03]  /*2700*/  IADD3.X R41, PT, PT, R28, UR15, RZ, P0, !PT ;  /* 0x0000000f1c297c10 */ /* 0x000fc600087fe4ff */
[----:B----4-:R-:W-:Y:S01]  /*2710*/  IMAD.WIDE R32, R37, 0x4, R32 ;  /* 0x0000000425207825 */ /* 0x010fe200078e0220 */
[----:B------:R-:W4:Y:S03]  /*2720*/  LDG.E R55, desc[UR10][R30.64] ;  /* 0x0000000a1e377981 */ /* 0x000f26000c1e1900 */
[----:B------:R-:W-:Y:S01]  /*2730*/  IMAD.WIDE.U32 R36, R45, 0x4, R16 ;  /* 0x000000042d247825 */ /* 0x000fe200078e0010 */
[----:B------:R-:W4:Y:S04]  /*2740*/  LDG.E.CONSTANT R53, desc[UR10][R40.64] ;  /* 0x0000000a28357981 */ /* 0x000f28000c1e9900 */
[----:B------:R-:W4:Y:S04]  /*2750*/  LDG.E.CONSTANT R39, desc[UR10][R32.64] ;  /* 0x0000000a20277981 */ /* 0x000f28000c1e9900 */
[----:B------:R2:W4:Y:S01]  /*2760*/  LDG.E.CONSTANT R37, desc[UR10][R36.64] ;  /* 0x0000000a24257981 */ /* 0x000522000c1e9900 */
[----:B------:R-:W-:Y:S01]  /*2770*/  HFMA2 R48, -RZ, RZ, 0.96630859375, -0.0022525787353515625 ;  /* 0x3bbb989dff307431 */ /* 0x000fe200000001ff */
[----:B------:R-:W-:-:S02]  /*2780*/  MOV R47, 0x437c0000 ;  /* 0x437c0000002f7802 */ /* 0x000fc40000000f00 */
[----:B-1----:R-:W-:Y:S01]  /*2790*/  IADD3 R34, P2, PT, R34, UR24, RZ ;  /* 0x0000001822227c10 */ /* 0x002fe2000ff5e0ff */
[----:B------:R-:W4:Y:S04]  /*27a0*/  LDG.E.CONSTANT R51, desc[UR10][R40.64+0x4] ;  /* 0x0000040a28337981 */ /* 0x000f28000c1e9900 */
[----:B------:R-:W4:Y:S01]  /*27b0*/  LDG.E.CONSTANT R32, desc[UR10][R32.64+0x4] ;  /* 0x0000040a20207981 */ /* 0x000f22000c1e9900 */
[----:B--2---:R-:W-:Y:S02]  /*27c0*/  IADD3 R36, P0, PT, R44, UR22, RZ ;  /* 0x000000162c247c10 */ /* 0x004fe4000ff1e0ff */
[----:B------:R-:W-:Y:S01]  /*27d0*/  IADD3.X R35, PT, PT, R35, UR25, RZ, P2, !PT ;  /* 0x0000001923237c10 */ /* 0x000fe200097fe4ff */
[----:B---3-5:R-:W-:-:S04]  /*27e0*/  FMUL R49, R23, R26 ;  /* 0x0000001a17317220 */ /* 0x028fc80000400000 */
[----:B------:R-:W-:-:S04]  /*27f0*/  FFMA.SAT R38, R49, R48, 0.5 ;  /* 0x3f00000031267423 */ /* 0x000fc80000002030 */
[----:B------:R-:W-:-:S04]  /*2800*/  FFMA.RM R38, R38, R47, 12582913 ;  /* 0x4b40000126267423 */ /* 0x000fc8000000402f */
[----:B------:R-:W-:-:S04]  /*2810*/  FADD R46, R38, -12583039 ;  /* 0xcb40007f262e7421 */ /* 0x000fc80000000000 */
[----:B------:R-:W-:-:S04]  /*2820*/  FFMA R46, R49, 1.4426950216293334961, -R46 ;  /* 0x3fb8aa3b312e7823 */ /* 0x000fc8000000082e */
[----:B------:R-:W-:Y:S02]  /*2830*/  FFMA R52, R49, 1.925963033500011079e-08, R46 ;  /* 0x32a5706031347823 */ /* 0x000fe4000000002e */
[----:B------:R0:W2:Y:S04]  /*2840*/  LDG.E.CONSTANT R46, desc[UR10][R42.64+0x4] ;  /* 0x0000040a2a2e7981 */ /* 0x0000a8000c1e9900 */
[----:B------:R-:W1:Y:S01]  /*2850*/  MUFU.EX2 R52, R52 ;  /* 0x0000003400347308 */ /* 0x000e620000000800 */
[----:B------:R-:W-:Y:S01]  /*2860*/  SHF.L.U32 R49, R38, 0x17, RZ ;  /* 0x0000001726317819 */ /* 0x000fe200000006ff */
[----:B----4-:R-:W-:Y:S01]  /*2870*/  FFMA R50, R22, R53, R55 ;  /* 0x0000003516327223 */ /* 0x010fe20000000037 */
[----:B------:R-:W-:-:S03]  /*2880*/  IADD3 R38, P1, PT, R44, UR20, RZ ;  /* 0x000000142c267c10 */ /* 0x000fc6000ff3e0ff */
[----:B------:R-:W-:Y:S01]  /*2890*/  FMUL R54, R39, R50 ;  /* 0x0000003227367220 */ /* 0x000fe20000400000 */
[----:B------:R-:W-:Y:S01]  /*28a0*/  FMUL R57, R22, R37 ;  /* 0x0000002516397220 */ /* 0x000fe20000400000 */
[C---:B------:R-:W-:Y:S02]  /*28b0*/  IADD3.X R37, PT, PT, R28.reuse, UR23, RZ, P0, !PT ;  /* 0x000000171c257c10 */ /* 0x040fe400087fe4ff */
[----:B------:R-:W-:-:S03]  /*28c0*/  IADD3.X R39, PT, PT, R28, UR21, RZ, P1, !PT ;  /* 0x000000151c277c10 */ /* 0x000fc60008ffe4ff */
[----:B------:R-:W-:Y:S01]  /*28d0*/  REDG.E.ADD.F32.FTZ.RN.STRONG.GPU desc[UR10][R36.64], R57 ;  /* 0x00000039240079a6 */ /* 0x000fe2000c12f30a */
[----:B-1----:R-:W-:Y:S01]  /*28e0*/  FMUL R49, R49, R52 ;  /* 0x0000003431317220 */ /* 0x002fe20000400000 */
[----:B------:R-:W-:-:S03]  /*28f0*/  FMUL R52, R21, R50 ;  /* 0x0000003215347220 */ /* 0x000fc60000400000 */
[----:B------:R-:W-:Y:S01]  /*2900*/  FMUL R53, R49, R54 ;  /* 0x0000003631357220 */ /* 0x000fe20000400000 */
[----:B0-----:R-:W-:-:S03]  /*2910*/  FMUL R43, R23, R52 ;  /* 0x00000034172b7220 */ /* 0x001fc60000400000 */
[----:B------:R-:W-:Y:S02]  /*2920*/  FMUL R59, R23, R53 ;  /* 0x00000035173b7220 */ /* 0x000fe40000400000 */
[----:B------:R0:W-:Y:S04]  /*2930*/  REDG.E.ADD.F32.FTZ.RN.STRONG.GPU desc[UR10][R38.64], R43 ;  /* 0x0000002b260079a6 */ /* 0x0001e8000c12f30a */
[----:B------:R4:W-:Y:S04]  /*2940*/  REDG.E.ADD.F32.FTZ.RN.STRONG.GPU desc[UR10][R34.64], R59 ;  /* 0x0000003b220079a6 */ /* 0x0009e8000c12f30a */
[----:B------:R-:W3:Y:S01]  /*2950*/  LDG.E R55, desc[UR10][R30.64+0x4] ;  /* 0x0000040a1e377981 */ /* 0x000ee2000c1e1900 */
[----:B------:R-:W-:-:S06]  /*2960*/  IMAD.WIDE.U32 R40, R45, 0x4, R16 ;  /* 0x000000042d287825 */ /* 0x000fcc00078e0010 */
[----:B------:R1:W4:Y:S01]  /*2970*/  LDG.E.CONSTANT R41, desc[UR10][R40.64+0x4] ;  /* 0x0000040a28297981 */ /* 0x000322000c1e9900 */
[----:B--2---:R-:W-:-:S04]  /*2980*/  FMUL R61, R23, R46 ;  /* 0x0000002e173d7220 */ /* 0x004fc80000400000 */
[----:B------:R-:W-:-:S04]  /*2990*/  FFMA.SAT R48, R61, R48, 0.5 ;  /* 0x3f0000003d307423 */ /* 0x000fc80000002030 */
[----:B------:R-:W-:-:S04]  /*29a0*/  FFMA.RM R48, R48, R47, 12582913 ;  /* 0x4b40000130307423 */ /* 0x000fc8000000402f */
[----:B------:R-:W-:-:S04]  /*29b0*/  FADD R42, R48, -12583039 ;  /* 0xcb40007f302a7421 */ /* 0x000fc80000000000 */
[----:B------:R-:W-:-:S04]  /*29c0*/  FFMA R42, R61, 1.4426950216293334961, -R42 ;  /* 0x3fb8aa3b3d2a7823 */ /* 0x000fc8000000082a */
[----:B------:R-:W-:Y:S01]  /*29d0*/  FFMA R61, R61, 1.925963033500011079e-08, R42 ;  /* 0x32a570603d3d7823 */ /* 0x000fe2000000002a */
[----:B------:R-:W-:-:S04]  /*29e0*/  IADD3 R42, P0, PT, R44, UR18, RZ ;  /* 0x000000122c2a7c10 */ /* 0x000fc8000ff1e0ff */
[----:B0-----:R-:W-:-:S05]  /*29f0*/  IADD3.X R43, PT, PT, R28, UR19, RZ, P0, !PT ;  /* 0x000000131c2b7c10 */ /* 0x001fca00087fe4ff */
[----:B------:R-:W2:Y:S01]  /*2a00*/  LDG.E.CONSTANT R33, desc[UR10][R42.64] ;  /* 0x0000000a2a217981 */ /* 0x000ea2000c1e9900 */
[----:B---3--:R-:W-:-:S04]  /*2a10*/  FFMA R28, R22, R51, R55 ;  /* 0x00000033161c7223 */ /* 0x008fc80000000037 */
[-C--:B------:R-:W-:Y:S02]  /*2a20*/  FMUL R44, R32, R28.reuse ;  /* 0x0000001c202c7220 */ /* 0x080fe40000400000 */
[----:B------:R-:W3:Y:S01]  /*2a30*/  LDG.E.CONSTANT R32, desc[UR10][R42.64+0x4] ;  /* 0x0000040a2a207981 */ /* 0x000ee2000c1e9900 */
[----:B------:R-:W0:Y:S01]  /*2a40*/  MUFU.EX2 R61, R61 ;  /* 0x0000003d003d7308 */ /* 0x000e220000000800 */
[----:B------:R-:W-:Y:S02]  /*2a50*/  SHF.L.U32 R48, R48, 0x17, RZ ;  /* 0x0000001730307819 */ /* 0x000fe400000006ff */
[----:B------:R-:W-:Y:S01]  /*2a60*/  IADD3 R45, PT, PT, R45, 0x2, RZ ;  /* 0x000000022d2d7810 */ /* 0x000fe20007ffe0ff */
[----:B-1----:R-:W-:Y:S01]  /*2a70*/  FMUL R40, R21, R28 ;  /* 0x0000001c15287220 */ /* 0x002fe20000400000 */
[----:B------:R-:W-:Y:S02]  /*2a80*/  FMUL R49, R50, R49 ;  /* 0x0000003132317220 */ /* 0x000fe40000400000 */
[----:B------:R-:W-:Y:S01]  /*2a90*/  ISETP.NE.AND P0, PT, R45, UR7, PT ;  /* 0x000000072d007c0c */ /* 0x000fe2000bf05270 */
[----:B------:R-:W-:Y:S01]  /*2aa0*/  FMUL R26, R26, R53 ;  /* 0x000000351a1a7220 */ /* 0x000fe20000400000 */
[C---:B------:R-:W-:Y:S01]  /*2ab0*/  FMUL R50, R23.reuse, R50 ;  /* 0x0000003217327220 */ /* 0x040fe20000400000 */
[----:B----4-:R-:W-:Y:S01]  /*2ac0*/  FMUL R41, R22, R41 ;  /* 0x0000002916297220 */ /* 0x010fe20000400000 */
[----:B0-----:R-:W-:Y:S01]  /*2ad0*/  FMUL R47, R48, R61 ;  /* 0x0000003d302f7220 */ /* 0x001fe20000400000 */
[----:B------:R-:W-:-:S03]  /*2ae0*/  FMUL R51, R23, R40 ;  /* 0x0000002817337220 */ /* 0x000fc60000400000 */
[----:B------:R-:W-:Y:S01]  /*2af0*/  FMUL R44, R47, R44 ;  /* 0x0000002c2f2c7220 */ /* 0x000fe20000400000 */
[----:B------:R-:W-:Y:S01]  /*2b00*/  FMUL R47, R28, R47 ;  /* 0x0000002f1c2f7220 */ /* 0x000fe20000400000 */
[----:B------:R4:W-:Y:S02]  /*2b10*/  STG.E desc[UR10][R30.64], R49 ;  /* 0x000000311e007986 */ /* 0x0009e4000c10190a */
[C---:B------:R-:W-:Y:S02]  /*2b20*/  FMUL R55, R23.reuse, R44 ;  /* 0x0000002c17377220 */ /* 0x040fe40000400000 */
[----:B------:R4:W-:Y:S01]  /*2b30*/  REDG.E.ADD.F32.FTZ.RN.STRONG.GPU desc[UR10][R36.64+0x4], R41 ;  /* 0x00000429240079a6 */ /* 0x0009e2000c12f30a */
[----:B------:R-:W-:-:S03]  /*2b40*/  FMUL R28, R23, R28 ;  /* 0x0000001c171c7220 */ /* 0x000fc60000400000 */
[----:B------:R4:W-:Y:S04]  /*2b50*/  REDG.E.ADD.F32.FTZ.RN.STRONG.GPU desc[UR10][R38.64+0x4], R51 ;  /* 0x00000433260079a6 */ /* 0x0009e8000c12f30a */
[----:B------:R4:W-:Y:S04]  /*2b60*/  REDG.E.ADD.F32.FTZ.RN.STRONG.GPU desc[UR10][R34.64+0x4], R55 ;  /* 0x00000437220079a6 */ /* 0x0009e8000c12f30a */
[----:B------:R4:W-:Y:S01]  /*2b70*/  STG.E desc[UR10][R30.64+0x4], R47 ;  /* 0x0000042f1e007986 */ /* 0x0009e2000c10190a */
[C---:B--2---:R-:W-:Y:S01]  /*2b80*/  FFMA R26, R33.reuse, R52, R26 ;  /* 0x00000034211a7223 */ /* 0x044fe2000000001a */
[----:B------:R-:W-:Y:S01]  /*2b90*/  FFMA R27, R33, R50, R27 ;  /* 0x00000032211b7223 */ /* 0x000fe2000000001b */
[----:B------:R-:W-:-:S02]  /*2ba0*/  FMUL R33, R46, R44 ;  /* 0x0000002c2e217220 */ /* 0x000fc40000400000 */
[----:B------:R-:W-:Y:S02]  /*2bb0*/  FADD R26, R26, R29 ;  /* 0x0000001d1a1a7221 */ /* 0x000fe40000000000 */
[C---:B---3--:R-:W-:Y:S01]  /*2bc0*/  FFMA R33, R32.reuse, R40, R33 ;  /* 0x0000002820217223 */ /* 0x048fe20000000021 */
[----:B------:R-:W-:-:S03]  /*2bd0*/  FFMA R27, R32, R28, R27 ;  /* 0x0000001c201b7223 */ /* 0x000fc6000000001b */
[----:B------:R-:W-:Y:S01]  /*2be0*/  FADD R29, R26, R33 ;  /* 0x000000211a1d7221 */ /* 0x000fe20000000000 */
[----:B----4-:R-:W-:Y:S06]  /*2bf0*/  @P0 BRA `(.L_x_16) ;  /* 0xfffffff800780947 */ /* 0x010fec000383ffff */
[----:B------:R-:W-:-:S07]  /*2c00*/  MOV R37, UR7 ;  /* 0x0000000700257c02 */ /* 0x000fce0008000f00 */
.L_x_15:
[----:B------:R-:W-:-:S04]  /*2c10*/  ULOP3.LUT UR4, UR4, 0x1, URZ, 0xc0, !UPT ;  /* 0x0000000104047892 */ /* 0x000fc8000f8ec0ff */
[----:B------:R-:W-:-:S09]  /*2c20*/  UISETP.NE.AND UP0, UPT, UR4, URZ, UPT ;  /* 0x000000ff0400728c */ /* 0x000fd2000bf05270 */
[----:B------:R-:W-:Y:S05]  /*2c30*/  BRA.U !UP0, `(.L_x_17) ;  /* 0x0000000d08e47547 */ /* 0x000fea000b800000 */
[----:B------:R-:W0:Y:S01]  /*2c40*/  LDCU.128 UR16, c[0x0][0x390] ;  /* 0x00007200ff1077ac */ /* 0x000e220008000c00 */
[----:B------:R-:W-:Y:S02]  /*2c50*/  IADD3 R26, P0, PT, R0, R37, RZ ;  /* 0x00000025001a7210 */ /* 0x000fe40007f1e0ff */
[----:B------:R-:W-:Y:S01]  /*2c60*/  SHF.R.S32.HI R31, RZ, 0x1f, R0 ;  /* 0x0000001fff1f7819 */ /* 0x000fe20000011400 */
[----:B------:R-:W1:Y:S01]  /*2c70*/  LDCU.64 UR4, c[0x0][0x3a0] ;  /* 0x00007400ff0477ac */ /* 0x000e620008000a00 */
[----:B------:R-:W-:Y:S02]  /*2c80*/  SHF.L.U32 R36, R26, 0x2, RZ ;  /* 0x000000021a247819 */ /* 0x000fe400000006ff */
[----:B------:R-:W-:Y:S02]  /*2c90*/  IADD3.X R31, PT, PT, RZ, R31, RZ, P0, !PT ;  /* 0x0000001fff1f7210 */ /* 0x000fe400007fe4ff */
[----:B------:R-:W-:Y:S01]  /*2ca0*/  IADD3 R41, PT, PT, R20, R37, RZ ;  /* 0x0000002514297210 */ /* 0x000fe20007ffe0ff */
[----:B------:R-:W-:Y:S01]  /*2cb0*/  HFMA2 R43, -RZ, RZ, 0.96630859375, -0.0022525787353515625 ;  /* 0x3bbb989dff2b7431 */ /* 0x000fe200000001ff */
[----:B------:R-:W-:Y:S01]  /*2cc0*/  SHF.L.U64.HI R26, R26, 0x2, R31 ;  /* 0x000000021a1a7819 */ /* 0x000fe2000001021f */
[----:B------:R-:W2:Y:S01]  /*2cd0*/  LDCU.128 UR20, c[0x0][0x3e0] ;  /* 0x00007c00ff1477ac */ /* 0x000ea20008000c00 */
[----:B------:R-:W3:Y:S01]  /*2ce0*/  LDC.64 R30, c[0x0][0x3b0] ;  /* 0x0000ec00ff1e7b82 */ /* 0x000ee20000000a00 */
[----:B0-----:R-:W-:-:S04]  /*2cf0*/  IADD3 R34, P0, PT, R36, UR16, RZ ;  /* 0x0000001024227c10 */ /* 0x001fc8000ff1e0ff */
[----:B------:R-:W-:-:S05]  /*2d00*/  IADD3.X R35, PT, PT, R26, UR17, RZ, P0, !PT ;  /* 0x000000111a237c10 */ /* 0x000fca00087fe4ff */
[----:B------:R3:W4:Y:S01]  /*2d10*/  LDG.E.CONSTANT R28, desc[UR10][R34.64] ;  /* 0x0000000a221c7981 */ /* 0x000722000c1e9900 */
[----:B------:R-:W-:-:S04]  /*2d20*/  IADD3 R24, P0, PT, R37, R24, RZ ;  /* 0x0000001825187210 */ /* 0x000fc80007f1e0ff */
[----:B------:R-:W-:Y:S02]  /*2d30*/  IADD3.X R33, PT, PT, RZ, R25, RZ, P0, !PT ;  /* 0x00000019ff217210 */ /* 0x000fe400007fe4ff */
[C---:B------:R-:W-:Y:S02]  /*2d40*/  SHF.L.U32 R32, R24.reuse, 0x2, RZ ;  /* 0x0000000218207819 */ /* 0x040fe400000006ff */
[----:B------:R-:W-:Y:S02]  /*2d50*/  SHF.L.U64.HI R33, R24, 0x2, R33 ;  /* 0x0000000218217819 */ /* 0x000fe40000010221 */
[----:B-1----:R-:W-:Y:S02]  /*2d60*/  IADD3 R38, P0, PT, R32, UR4, RZ ;  /* 0x0000000420267c10 */ /* 0x002fe4000ff1e0ff */
[----:B------:R-:W-:Y:S02]  /*2d70*/  MOV R24, R2 ;  /* 0x0000000200187202 */ /* 0x000fe40000000f00 */
[----:B------:R-:W-:-:S02]  /*2d80*/  MOV R25, R3 ;  /* 0x0000000300197202 */ /* 0x000fc40000000f00 */
[----:B------:R-:W-:Y:S01]  /*2d90*/  IADD3.X R39, PT, PT, R33, UR5, RZ, P0, !PT ;  /* 0x0000000521277c10 */ /* 0x000fe200087fe4ff */
[----:B---3--:R-:W-:Y:S01]  /*2da0*/  IMAD.WIDE R34, R41, 0x4, R30 ;  /* 0x0000000429227825 */ /* 0x008fe200078e021e */
[----:B------:R-:W-:Y:S01]  /*2db0*/  MOV R44, 0x437c0000 ;  /* 0x437c0000002c7802 */ /* 0x000fe20000000f00 */
[----:B------:R-:W0:Y:S02]  /*2dc0*/  LDCU.64 UR4, c[0x0][0x3d8] ;  /* 0x00007b00ff0477ac */ /* 0x000e240008000a00 */
[C---:B------:R-:W-:Y:S01]  /*2dd0*/  IMAD.WIDE.U32 R24, R37.reuse, 0x4, R24 ;  /* 0x0000000425187825 */ /* 0x040fe200078e0018 */
[----:B------:R-:W3:Y:S04]  /*2de0*/  LDG.E.CONSTANT R39, desc[UR10][R38.64] ;  /* 0x0000000a26277981 */ /* 0x000ee8000c1e9900 */
[----:B------:R-:W3:Y:S01]  /*2df0*/  LDG.E R41, desc[UR10][R24.64] ;  /* 0x0000000a18297981 */ /* 0x000ee2000c1e1900 */
[----:B------:R-:W-:-:S03]  /*2e00*/  IMAD.WIDE.U32 R30, R37, 0x4, R16 ;  /* 0x00000004251e7825 */ /* 0x000fc600078e0010 */
[----:B------:R1:W3:Y:S04]  /*2e10*/  LDG.E.CONSTANT R40, desc[UR10][R34.64] ;  /* 0x0000000a22287981 */ /* 0x0002e8000c1e9900 */
[----:B------:R2:W3:Y:S01]  /*2e20*/  LDG.E.CONSTANT R37, desc[UR10][R30.64] ;  /* 0x0000000a1e257981 */ /* 0x0004e2000c1e9900 */
[----:B-1----:R-:W-:-:S04]  /*2e30*/  IADD3 R34, P0, PT, R32, UR18, RZ ;  /* 0x0000001220227c10 */ /* 0x002fc8000ff1e0ff */
[C---:B------:R-:W-:Y:S02]  /*2e40*/  IADD3.X R35, PT, PT, R33.reuse, UR19, RZ, P0, !PT ;  /* 0x0000001321237c10 */ /* 0x040fe400087fe4ff */
[C---:B--2---:R-:W-:Y:S02]  /*2e50*/  IADD3 R30, P1, PT, R32.reuse, UR22, RZ ;  /* 0x00000016201e7c10 */ /* 0x044fe4000ff3e0ff */
[----:B------:R-:W-:Y:S01]  /*2e60*/  IADD3 R32, P2, PT, R32, UR20, RZ ;  /* 0x0000001420207c10 */ /* 0x000fe2000ff5e0ff */
[----:B------:R1:W2:Y:S01]  /*2e70*/  LDG.E.CONSTANT R34, desc[UR10][R34.64] ;  /* 0x0000000a22227981 */ /* 0x0002a2000c1e9900 */
[----:B0-----:R-:W-:Y:S02]  /*2e80*/  IADD3 R36, P0, PT, R36, UR4, RZ ;  /* 0x0000000424247c10 */ /* 0x001fe4000ff1e0ff */
[C---:B------:R-:W-:Y:S02]  /*2e90*/  IADD3.X R31, PT, PT, R33.reuse, UR23, RZ, P1, !PT ;  /* 0x00000017211f7c10 */ /* 0x040fe40008ffe4ff */
[----:B------:R-:W-:Y:S01]  /*2ea0*/  IADD3.X R33, PT, PT, R33, UR21, RZ, P2, !PT ;  /* 0x0000001521217c10 */ /* 0x000fe200097fe4ff */
[----:B----45:R-:W-:-:S04]  /*2eb0*/  FMUL R42, R23, R28 ;  /* 0x0000001c172a7220 */ /* 0x030fc80000400000 */
[----:B------:R-:W-:-:S04]  /*2ec0*/  FFMA.SAT R43, R42, R43, 0.5 ;  /* 0x3f0000002a2b7423 */ /* 0x000fc8000000202b */
[----:B------:R-:W-:-:S04]  /*2ed0*/  FFMA.RM R43, R43, R44, 12582913 ;  /* 0x4b4000012b2b7423 */ /* 0x000fc8000000402c */
[C---:B------:R-:W-:Y:S01]  /*2ee0*/  FADD R45, R43.reuse, -12583039 ;  /* 0xcb40007f2b2d7421 */ /* 0x040fe20000000000 */
[----:B------:R-:W-:-:S03]  /*2ef0*/  SHF.L.U32 R43, R43, 0x17, RZ ;  /* 0x000000172b2b7819 */ /* 0x000fc600000006ff */
[----:B------:R-:W-:-:S04]  /*2f00*/  FFMA R45, R42, 1.4426950216293334961, -R45 ;  /* 0x3fb8aa3b2a2d7823 */ /* 0x000fc8000000082d */
[----:B------:R-:W-:-:S04]  /*2f10*/  FFMA R45, R42, 1.925963033500011079e-08, R45 ;  /* 0x32a570602a2d7823 */ /* 0x000fc8000000002d */
[----:B------:R-:W0:Y:S01]  /*2f20*/  MUFU.EX2 R42, R45 ;  /* 0x0000002d002a7308 */ /* 0x000e220000000800 */
[----:B---3--:R-:W-:-:S04]  /*2f30*/  FFMA R38, R22, R39, R41 ;  /* 0x0000002716267223 */ /* 0x008fc80000000029 */
[-C--:B------:R-:W-:Y:S01]  /*2f40*/  FMUL R40, R40, R38.reuse ;  /* 0x0000002628287220 */ /* 0x080fe20000400000 */
[----:B------:R-:W-:Y:S01]  /*2f50*/  FMUL R39, R21, R38 ;  /* 0x0000002615277220 */ /* 0x000fe20000400000 */
[----:B------:R-:W-:Y:S01]  /*2f60*/  FMUL R21, R22, R37 ;  /* 0x0000002516157220 */ /* 0x000fe20000400000 */
[----:B0-----:R-:W-:Y:S02]  /*2f70*/  FMUL R43, R43, R42 ;  /* 0x0000002a2b2b7220 */ /* 0x001fe40000400000 */
[----:B------:R-:W-:Y:S01]  /*2f80*/  FMUL R41, R23, R39 ;  /* 0x0000002717297220 */ /* 0x000fe20000400000 */
[----:B------:R-:W-:Y:S01]  /*2f90*/  IADD3.X R37, PT, PT, R26, UR5, RZ, P0, !PT ;  /* 0x000000051a257c10 */ /* 0x000fe200087fe4ff */
[----:B------:R0:W-:Y:S01]  /*2fa0*/  REDG.E.ADD.F32.FTZ.RN.STRONG.GPU desc[UR10][R30.64], R21 ;  /* 0x000000151e0079a6 */ /* 0x0001e2000c12f30a */
[----:B------:R-:W-:Y:S01]  /*2fb0*/  FMUL R40, R43, R40 ;  /* 0x000000282b287220 */ /* 0x000fe20000400000 */
[----:B------:R-:W-:Y:S02]  /*2fc0*/  FMUL R43, R38, R43 ;  /* 0x0000002b262b7220 */ /* 0x000fe40000400000 */
[----:B------:R0:W-:Y:S01]  /*2fd0*/  REDG.E.ADD.F32.FTZ.RN.STRONG.GPU desc[UR10][R32.64], R41 ;  /* 0x00000029200079a6 */ /* 0x0001e2000c12f30a */
[----:B------:R-:W-:-:S05]  /*2fe0*/  FMUL R45, R23, R40 ;  /* 0x00000028172d7220 */ /* 0x000fca0000400000 */
[----:B------:R0:W-:Y:S04]  /*2ff0*/  REDG.E.ADD.F32.FTZ.RN.STRONG.GPU desc[UR10][R36.64], R45 ;  /* 0x0000002d240079a6 */ /* 0x0001e8000c12f30a */
[----:B------:R0:W-:Y:S01]  /*3000*/  STG.E desc[UR10][R24.64], R43 ;  /* 0x0000002b18007986 */ /* 0x0001e2000c10190a */
[----:B-1----:R-:W-:Y:S01]  /*3010*/  FMUL R35, R28, R40 ;  /* 0x000000281c237220 */ /* 0x002fe20000400000 */
[----:B------:R-:W-:-:S03]  /*3020*/  FMUL R38, R23, R38 ;  /* 0x0000002617267220 */ /* 0x000fc60000400000 */
[C---:B--2---:R-:W-:Y:S01]  /*3030*/  FFMA R22, R34.reuse, R39, R35 ;  /* 0x0000002722167223 */ /* 0x044fe20000000023 */
[----:B------:R-:W-:-:S03]  /*3040*/  FFMA R27, R34, R38, R27 ;  /* 0x00000026221b7223 */ /* 0x000fc6000000001b */
[----:B------:R-:W-:Y:S01]  /*3050*/  FADD R29, R29, R22 ;  /* 0x000000161d1d7221 */ /* 0x000fe20000000000 */
[----:B------:R-:W-:Y:S06]  /*3060*/  BRA `(.L_x_17) ;  /* 0x0000000800d87947 */ /* 0x000fec0003800000 */
.L_x_14:
        /* <DEDUP_REMOVED lines=13> */
.L_x_19:
        /* <DEDUP_REMOVED lines=8> */
[C---:B------:R-:W-:Y:S01]  /*31c0*/  IADD3 R28, P0, PT, R45.reuse, R24, RZ ;  /* 0x000000182d1c7210 */ /* 0x040fe20007f1e0ff */
[----:B------:R-:W-:Y:S01]  /*31d0*/  IMAD.WIDE.U32 R34, R45, 0x4, R16 ;  /* 0x000000042d227825 */ /* 0x000fe200078e0010 */
[----:B------:R-:W-:Y:S02]  /*31e0*/  MOV R30, R2 ;  /* 0x00000002001e7202 */ /* 0x000fe40000000f00 */
[----:B------:R-:W-:Y:S02]  /*31f0*/  IADD3.X R31, PT, PT, RZ, R25, RZ, P0, !PT ;  /* 0x00000019ff1f7210 */ /* 0x000fe400007fe4ff */
[C---:B------:R-:W-:Y:S02]  /*3200*/  SHF.L.U32 R44, R28.reuse, 0x2, RZ ;  /* 0x000000021c2c7819 */ /* 0x040fe400000006ff */
[----:B------:R-:W-:Y:S02]  /*3210*/  SHF.L.U64.HI R28, R28, 0x2, R31 ;  /* 0x000000021c1c7819 */ /* 0x000fe4000001021f */
[----:B------:R-:W-:-:S02]  /*3220*/  MOV R31, R3 ;  /* 0x00000003001f7202 */ /* 0x000fc40000000f00 */
[----:B0-----:R-:W-:Y:S02]  /*3230*/  IADD3 R40, P0, PT, R44, UR4, RZ ;  /* 0x000000042c287c10 */ /* 0x001fe4000ff1e0ff */
[----:B------:R-:W-:Y:S01]  /*3240*/  IADD3 R33, PT, PT, RZ, -UR12, RZ ;  /* 0x8000000cff217c10 */ /* 0x000fe2000fffe0ff */
[----:B------:R-:W-:Y:S01]  /*3250*/  IMAD.WIDE.U32 R30, R45, 0x4, R30 ;  /* 0x000000042d1e7825 */ /* 0x000fe200078e001e */
[----:B------:R-:W-:-:S03]  /*3260*/  IADD3.X R41, PT, PT, R28, UR5, RZ, P0, !PT ;  /* 0x000000051c297c10 */ /* 0x000fc600087fe4ff */
[----:B------:R-:W-:Y:S01]  /*3270*/  IMAD.WIDE R32, R33, 0x4, R34 ;  /* 0x0000000421207825 */ /* 0x000fe200078e0222 */
[----:B------:R-:W4:Y:S04]  /*3280*/  LDG.E R55, desc[UR10][R30.64] ;  /* 0x0000000a1e377981 */ /* 0x000f28000c1e1900 */
[----:B------:R-:W4:Y:S04]  /*3290*/  LDG.E.CONSTANT R53, desc[UR10][R40.64] ;  /* 0x0000000a28357981 */ /* 0x000f28000c1e9900 */
[----:B------:R-:W4:Y:S04]  /*32a0*/  LDG.E.CONSTANT R37, desc[UR10][R32.64] ;  /* 0x0000000a20257981 */ /* 0x000f28000c1e9900 */
[----:B------:R1:W4:Y:S01]  /*32b0*/  LDG.E.CONSTANT R35, desc[UR10][R34.64] ;  /* 0x0000000a22237981 */ /* 0x000322000c1e9900 */
[----:B------:R-:W-:Y:S01]  /*32c0*/  HFMA2 R48, -RZ, RZ, 0.96630859375, -0.0022525787353515625 ;  /* 0x3bbb989dff307431 */ /* 0x000fe200000001ff */
[----:B------:R-:W-:-:S02]  /*32d0*/  MOV R47, 0x437c0000 ;  /* 0x437c0000002f7802 */ /* 0x000fc40000000f00 */
[----:B------:R-:W4:Y:S04]  /*32e0*/  LDG.E.CONSTANT R51, desc[UR10][R40.64+0x4] ;  /* 0x0000040a28337981 */ /* 0x000f28000c1e9900 */
[----:B------:R-:W4:Y:S01]  /*32f0*/  LDG.E.CONSTANT R32, desc[UR10][R32.64+0x4] ;  /* 0x0000040a20207981 */ /* 0x000f22000c1e9900 */
[----:B-1----:R-:W-:Y:S02]  /*3300*/  IADD3 R34, P2, PT, R36, UR14, RZ ;  /* 0x0000000e24227c10 */ /* 0x002fe4000ff5e0ff */
[----:B--2---:R-:W-:Y:S01]  /*3310*/  IADD3 R36, P0, PT, R44, UR22, RZ ;  /* 0x000000162c247c10 */ /* 0x004fe2000ff1e0ff */
        /* <DEDUP_REMOVED lines=14> */
[----:B------:R-:W-:Y:S01]  /*3400*/  IADD3.X R35, PT, PT, R39, UR15, RZ, P2, !PT ;  /* 0x0000000f27237c10 */ /* 0x000fe200097fe4ff */
[----:B-1----:R-:W-:Y:S01]  /*3410*/  FMUL R49, R49, R52 ;  /* 0x0000003431317220 */ /* 0x002fe20000400000 */
[----:B------:R-:W-:Y:S01]  /*3420*/  FMUL R52, R21, R50 ;  /* 0x0000003215347220 */ /* 0x000fe20000400000 */
[----:B------:R-:W-:Y:S02]  /*3430*/  REDG.E.ADD.F32.FTZ.RN.STRONG.GPU desc[UR10][R36.64], R57 ;  /* 0x00000039240079a6 */ /* 0x000fe4000c12f30a */
[----:B------:R-:W-:Y:S01]  /*3440*/  FMUL R53, R49, R54 ;  /* 0x0000003631357220 */ /* 0x000fe20000400000 */
[----:B------:R-:W-:Y:S01]  /*3450*/  IADD3.X R39, PT, PT, R28, UR21, RZ, P1, !PT ;  /* 0x000000151c277c10 */ /* 0x000fe20008ffe4ff */
[----:B0-----:R-:W-:-:S02]  /*3460*/  FMUL R43, R23, R52 ;  /* 0x00000034172b7220 */ /* 0x001fc40000400000 */
[----:B------:R-:W-:-:S03]  /*3470*/  FMUL R59, R23, R53 ;  /* 0x00000035173b7220 */ /* 0x000fc60000400000 */
        /* <DEDUP_REMOVED lines=45> */
[----:B------:R-:W-:Y:S01]  /*3750*/  UMOV UR4, UR7 ;  /* 0x0000000700047c82 */ /* 0x000fe20008000000 */
[----:B------:R-:W-:-:S05]  /*3760*/  UMOV UR5, URZ ;  /* 0x000000ff00057c82 */ /* 0x000fca0008000000 */
.L_x_18:
[----:B------:R-:W-:-:S04]  /*3770*/  ULOP3.LUT UR9, UR9, 0x1, URZ, 0xc0, !UPT ;  /* 0x0000000109097892 */ /* 0x000fc8000f8ec0ff */
[----:B------:R-:W-:-:S09]  /*3780*/  UISETP.NE.AND UP0, UPT, UR9, URZ, UPT ;  /* 0x000000ff0900728c */ /* 0x000fd2000bf05270 */
[----:B------:R-:W-:Y:S05]  /*3790*/  BRA.U !UP0, `(.L_x_17) ;  /* 0x00000005080c7547 */ /* 0x000fea000b800000 */
        /* <DEDUP_REMOVED lines=34> */
[----:B------:R0:W4:Y:S01]  /*39c0*/  LDG.E.CONSTANT R34, desc[UR10][R34.64] ;  /* 0x0000000a22227981 */ /* 0x000122000c1e9900 */
[C---:B--2---:R-:W-:Y:S02]  /*39d0*/  IADD3 R30, P1, PT, R44.reuse, UR22, RZ ;  /* 0x000000162c1e7c10 */ /* 0x044fe4000ff3e0ff */
[----:B-1----:R-:W-:Y:S02]  /*39e0*/  IADD3 R32, P2, PT, R44, UR20, RZ ;  /* 0x000000142c207c10 */ /* 0x002fe4000ff5e0ff */
[----:B------:R-:W-:Y:S02]  /*39f0*/  IADD3 R36, P0, PT, R36, UR4, RZ ;  /* 0x0000000424247c10 */ /* 0x000fe4000ff1e0ff */
        /* <DEDUP_REMOVED lines=8> */
[----:B------:R-:W1:Y:S01]  /*3a80*/  MUFU.EX2 R43, R43 ;  /* 0x0000002b002b7308 */ /* 0x000e620000000800 */
[----:B------:R-:W-:Y:S01]  /*3a90*/  SHF.L.U32 R42, R42, 0x17, RZ ;  /* 0x000000172a2a7819 */ /* 0x000fe200000006ff */
[----:B----4-:R-:W-:-:S04]  /*3aa0*/  FFMA R40, R22, R37, R41 ;  /* 0x0000002516287223 */ /* 0x010fc80000000029 */
[-C--:B------:R-:W-:Y:S01]  /*3ab0*/  FMUL R38, R38, R40.reuse ;  /* 0x0000002826267220 */ /* 0x080fe20000400000 */
[----:B------:R-:W-:Y:S01]  /*3ac0*/  FMUL R21, R21, R40 ;  /* 0x0000002815157220 */ /* 0x000fe20000400000 */
[----:B------:R-:W-:Y:S01]  /*3ad0*/  FMUL R39, R22, R39 ;  /* 0x0000002716277220 */ /* 0x000fe20000400000 */
[----:B------:R-:W-:Y:S01]  /*3ae0*/  IADD3.X R37, PT, PT, R26, UR5, RZ, P0, !PT ;  /* 0x000000051a257c10 */ /* 0x000fe200087fe4ff */
[----:B-1----:R-:W-:Y:S01]  /*3af0*/  FMUL R43, R42, R43 ;  /* 0x0000002b2a2b7220 */ /* 0x002fe20000400000 */
[----:B------:R-:W-:Y:S02]  /*3b00*/  FMUL R41, R23, R21 ;  /* 0x0000001517297220 */ /* 0x000fe40000400000 */
[----:B------:R1:W-:Y:S01]  /*3b10*/  REDG.E.ADD.F32.FTZ.RN.STRONG.GPU desc[UR10][R30.64], R39 ;  /* 0x000000271e0079a6 */ /* 0x0003e2000c12f30a */
[----:B------:R-:W-:Y:S01]  /*3b20*/  FMUL R38, R43, R38 ;  /* 0x000000262b267220 */ /* 0x000fe20000400000 */
[----:B------:R-:W-:Y:S02]  /*3b30*/  FMUL R43, R40, R43 ;  /* 0x0000002b282b7220 */ /* 0x000fe40000400000 */
[----:B------:R1:W-:Y:S01]  /*3b40*/  REDG.E.ADD.F32.FTZ.RN.STRONG.GPU desc[UR10][R32.64], R41 ;  /* 0x00000029200079a6 */ /* 0x0003e2000c12f30a */
[----:B------:R-:W-:-:S05]  /*3b50*/  FMUL R45, R23, R38 ;  /* 0x00000026172d7220 */ /* 0x000fca0000400000 */
[----:B------:R1:W-:Y:S04]  /*3b60*/  REDG.E.ADD.F32.FTZ.RN.STRONG.GPU desc[UR10][R36.64], R45 ;  /* 0x0000002d240079a6 */ /* 0x0003e8000c12f30a */
[----:B------:R1:W-:Y:S01]  /*3b70*/  STG.E desc[UR10][R24.64], R43 ;  /* 0x0000002b18007986 */ /* 0x0003e2000c10190a */
[----:B0-----:R-:W-:Y:S01]  /*3b80*/  FMUL R35, R28, R38 ;  /* 0x000000261c237220 */ /* 0x001fe20000400000 */
[----:B------:R-:W-:-:S03]  /*3b90*/  FMUL R40, R23, R40 ;  /* 0x0000002817287220 */ /* 0x000fc60000400000 */
[C---:B------:R-:W-:Y:S01]  /*3ba0*/  FFMA R22, R34.reuse, R21, R35 ;  /* 0x0000001522167223 */ /* 0x040fe20000000023 */
[----:B------:R-:W-:-:S03]  /*3bb0*/  FFMA R27, R34, R40, R27 ;  /* 0x00000028221b7223 */ /* 0x000fc6000000001b */
[----:B------:R-:W-:-:S07]  /*3bc0*/  FADD R29, R29, R22 ;  /* 0x000000161d1d7221 */ /* 0x000fce0000000000 */
.L_x_17:
[----:B------:R-:W0:Y:S01]  /*3bd0*/  LDCU UR4, c[0x0][0x408] ;  /* 0x00008100ff0477ac */ /* 0x000e220008000800 */
[----:B-----5:R-:W-:Y:S01]  /*3be0*/  IADD3 R23, PT, PT, RZ, -UR12, RZ ;  /* 0x8000000cff177c10 */ /* 0x020fe2000fffe0ff */
[----:B------:R2:W-:Y:S01]  /*3bf0*/  STG.E desc[UR10][R10.64], R27 ;  /* 0x0000001b0a007986 */ /* 0x0005e2000c10190a */
[----:B------:R-:W-:-:S03]  /*3c00*/  UISETP.GT.U32.AND UP0, UPT, UR8, 0x1, UPT ;  /* 0x000000010800788c */ /* 0x000fc6000bf04070 */
[----:B------:R3:W-:Y:S01]  /*3c10*/  STG.E desc[UR10][R12.64], R29 ;  /* 0x0000001d0c007986 */ /* 0x0007e2000c10190a */
[----:B------:R-:W-:Y:S01]  /*3c20*/  IMAD.WIDE R16, R23, 0x4, R16 ;  /* 0x0000000417107825 */ /* 0x000fe200078e0210 */
[----:B0-----:R-:W-:-:S05]  /*3c30*/  IADD3 R21, PT, PT, RZ, -UR4, RZ ;  /* 0x80000004ff157c10 */ /* 0x001fca000fffe0ff */
[----:B------:R-:W-:-:S04]  /*3c40*/  IMAD.WIDE R6, R21, 0x4, R6 ;  /* 0x0000000415067825 */ /* 0x000fc800078e0206 */
[----:B------:R-:W-:-:S04]  /*3c50*/  IMAD.WIDE R14, R21, 0x4, R14 ;  /* 0x00000004150e7825 */ /* 0x000fc800078e020e */
[----:B------:R-:W-:-:S04]  /*3c60*/  IMAD.WIDE R8, R21, 0x4, R8 ;  /* 0x0000000415087825 */ /* 0x000fc800078e0208 */
[----:B--2---:R-:W-:-:S04]  /*3c70*/  IMAD.WIDE R10, R21, 0x4, R10 ;  /* 0x00000004150a7825 */ /* 0x004fc800078e020a */
[----:B---3--:R-:W-:Y:S01]  /*3c80*/  IMAD.WIDE R12, R21, 0x4, R12 ;  /* 0x00000004150c7825 */ /* 0x008fe200078e020c */
[----:B------:R-:W-:Y:S06]  /*3c90*/  BRA.U UP0, `(.L_x_20) ;  /* 0xffffffe500e07547 */ /* 0x000fec000b83ffff */
[----:B------:R-:W-:Y:S05]  /*3ca0*/  EXIT ;  /* 0x000000000000794d */ /* 0x000fea0003800000 */
.L_x_5:
[C---:B------:R-:W-:Y:S02]  /*3cb0*/  ISETP.GE.U32.AND P0, PT, R14.reuse, 0x8, PT ;  /* 0x000000080e00780c */ /* 0x040fe40003f06070 */
[----:B------:R-:W-:-:S04]  /*3cc0*/  LOP3.LUT R36, R14, 0x7, RZ, 0xc0, !PT ;  /* 0x000000070e247812 */ /* 0x000fc800078ec0ff */
[----:B------:R-:W-:-:S07]  /*3cd0*/  ISETP.NE.AND P1, PT, R36, RZ, PT ;  /* 0x000000ff2400720c */ /* 0x000fce0003f25270 */
[----:B------:R-:W-:Y:S06]  /*3ce0*/  @!P0 BRA `(.L_x_21) ;  /* 0x0000000400788947 */ /* 0x000fec0003800000 */
[----:B------:R-:W-:Y:S01]  /*3cf0*/  LOP3.LUT R37, R14, 0x7ffffff8, RZ, 0xc0, !PT ;  /* 0x7ffffff80e257812 */ /* 0x000fe200078ec0ff */
[----:B------:R-:W-:Y:S01]  /*3d00*/  UMOV UR4, URZ ;  /* 0x000000ff00047c82 */ /* 0x000fe20008000000 */
[----:B------:R-:W-:-:S07]  /*3d10*/  IADD3 R3, PT, PT, RZ, -UR9, RZ ;  /* 0x80000009ff037c10 */ /* 0x000fce000fffe0ff */
.L_x_22:
[C---:B--2---:R-:W-:Y:S01]  /*3d20*/  IMAD.WIDE R16, R3.reuse, 0x4, R6 ;  /* 0x0000000403107825 */ /* 0x044fe200078e0206 */
[----:B------:R-:W2:Y:S03]  /*3d30*/  LDG.E.CONSTANT R40, desc[UR10][R6.64] ;  /* 0x0000000a06287981 */ /* 0x000ea6000c1e9900 */
[C---:B------:R-:W-:Y:S01]  /*3d40*/  IMAD.WIDE R20, R3.reuse, 0x4, R8 ;  /* 0x0000000403147825 */ /* 0x040fe200078e0208 */
[----:B------:R-:W2:Y:S03]  /*3d50*/  LDG.E.CONSTANT R41, desc[UR10][R8.64] ;  /* 0x0000000a08297981 */ /* 0x000ea6000c1e9900 */
[C---:B------:R-:W-:Y:S01]  /*3d60*/  IMAD.WIDE R24, R3.reuse, 0x4, R16 ;  /* 0x0000000403187825 */ /* 0x040fe200078e0210 */
[----:B------:R-:W3:Y:S03]  /*3d70*/  LDG.E.CONSTANT R42, desc[UR10][R16.64] ;  /* 0x0000000a102a7981 */ /* 0x000ee6000c1e9900 */
[C---:B------:R-:W-:Y:S01]  /*3d80*/  IMAD.WIDE R26, R3.reuse, 0x4, R20 ;  /* 0x00000004031a7825 */ /* 0x040fe200078e0214 */
[----:B------:R-:W3:Y:S03]  /*3d90*/  LDG.E.CONSTANT R43, desc[UR10][R20.64] ;  /* 0x0000000a142b7981 */ /* 0x000ee6000c1e9900 */
[C---:B------:R-:W-:Y:S01]  /*3da0*/  IMAD.WIDE R28, R3.reuse, 0x4, R24 ;  /* 0x00000004031c7825 */ /* 0x040fe200078e0218 */
[----:B------:R0:W4:Y:S03]  /*3db0*/  LDG.E.CONSTANT R44, desc[UR10][R24.64] ;  /* 0x0000000a182c7981 */ /* 0x000126000c1e9900 */
[C---:B------:R-:W-:Y:S01]  /*3dc0*/  IMAD.WIDE R30, R3.reuse, 0x4, R26 ;  /* 0x00000004031e7825 */ /* 0x040fe200078e021a */
[----:B------:R1:W4:Y:S03]  /*3dd0*/  LDG.E.CONSTANT R19, desc[UR10][R26.64] ;  /* 0x0000000a1a137981 */ /* 0x000326000c1e9900 */
[C---:B------:R-:W-:Y:S01]  /*3de0*/  IMAD.WIDE R32, R3.reuse, 0x4, R28 ;  /* 0x0000000403207825 */ /* 0x040fe200078e021c */
[----:B------:R1:W4:Y:S03]  /*3df0*/  LDG.E.CONSTANT R2, desc[UR10][R28.64] ;  /* 0x0000000a1c027981 */ /* 0x000326000c1e9900 */
[C---:B------:R-:W-:Y:S01]  /*3e00*/  IMAD.WIDE R34, R3.reuse, 0x4, R30 ;  /* 0x0000000403227825 */ /* 0x040fe200078e021e */
[----:B------:R-:W4:Y:S03]  /*3e10*/  LDG.E.CONSTANT R45, desc[UR10][R30.64] ;  /* 0x0000000a1e2d7981 */ /* 0x000f26000c1e9900 */
[C---:B------:R-:W-:Y:S01]  /*3e20*/  IMAD.WIDE R38, R3.reuse, 0x4, R32 ;  /* 0x0000000403267825 */ /* 0x040fe200078e0220 */
[----:B------:R-:W4:Y:S03]  /*3e30*/  LDG.E.CONSTANT R22, desc[UR10][R32.64] ;  /* 0x0000000a20167981 */ /* 0x000f26000c1e9900 */
[C---:B0-----:R-:W-:Y:S01]  /*3e40*/  IMAD.WIDE R24, R3.reuse, 0x4, R34 ;  /* 0x0000000403187825 */ /* 0x041fe200078e0222 */
[----:B------:R-:W4:Y:S03]  /*3e50*/  LDG.E.CONSTANT R17, desc[UR10][R34.64] ;  /* 0x0000000a22117981 */ /* 0x000f26000c1e9900 */
[C---:B-1----:R-:W-:Y:S01]  /*3e60*/  IMAD.WIDE R26, R3.reuse, 0x4, R38 ;  /* 0x00000004031a7825 */ /* 0x042fe200078e0226 */
[----:B------:R-:W4:Y:S03]  /*3e70*/  LDG.E.CONSTANT R0, desc[UR10][R38.64] ;  /* 0x0000000a26007981 */ /* 0x000f26000c1e9900 */
[C---:B------:R-:W-:Y:S01]  /*3e80*/  IMAD.WIDE R28, R3.reuse, 0x4, R24 ;  /* 0x00000004031c7825 */ /* 0x040fe200078e0218 */
[----:B------:R0:W4:Y:S03]  /*3e90*/  LDG.E.CONSTANT R21, desc[UR10][R24.64] ;  /* 0x0000000a18157981 */ /* 0x000126000c1e9900 */
[C---:B------:R-:W-:Y:S01]  /*3ea0*/  IMAD.WIDE R6, R3.reuse, 0x4, R26 ;  /* 0x0000000403067825 */ /* 0x040fe200078e021a */
[----:B------:R1:W4:Y:S03]  /*3eb0*/  LDG.E.CONSTANT R20, desc[UR10][R26.64] ;  /* 0x0000000a1a147981 */ /* 0x000326000c1e9900 */
[C---:B------:R-:W-:Y:S01]  /*3ec0*/  IMAD.WIDE R8, R3.reuse, 0x4, R28 ;  /* 0x0000000403087825 */ /* 0x040fe200078e021c */
[----:B------:R1:W4:Y:S04]  /*3ed0*/  LDG.E.CONSTANT R23, desc[UR10][R28.64] ;  /* 0x0000000a1c177981 */ /* 0x000328000c1e9900 */
[----:B------:R1:W4:Y:S04]  /*3ee0*/  LDG.E.CONSTANT R16, desc[UR10][R6.64] ;  /* 0x0000000a06107981 */ /* 0x000328000c1e9900 */
[----:B------:R1:W4:Y:S01]  /*3ef0*/  LDG.E.CONSTANT R15, desc[UR10][R8.64] ;  /* 0x0000000a080f7981 */ /* 0x000322000c1e9900 */
[----:B0-----:R-:W-:-:S04]  /*3f00*/  IMAD.WIDE R24, R3, 0x4, R10 ;  /* 0x0000000403187825 */ /* 0x001fc800078e020a */
[----:B-1----:R-:W-:-:S04]  /*3f10*/  IMAD.WIDE R26, R3, 0x4, R12 ;  /* 0x00000004031a7825 */ /* 0x002fc800078e020c */
[----:B------:R-:W-:Y:S01]  /*3f20*/  IMAD.WIDE R28, R3, 0x4, R24 ;  /* 0x00000004031c7825 */ /* 0x000fe200078e0218 */
[----:B------:R-:W-:-:S06]  /*3f30*/  UIADD3 UR4, UPT, UPT, UR4, 0x8, URZ ;  /* 0x0000000804047890 */ /* 0x000fcc000fffe0ff */
[----:B------:R-:W-:Y:S01]  /*3f40*/  ISETP.NE.AND P0, PT, R37, UR4, PT ;  /* 0x0000000425007c0c */ /* 0x000fe2000bf05270 */
[----:B------:R-:W-:-:S04]  /*3f50*/  IMAD.WIDE R6, R3, 0x4, R6 ;  /* 0x0000000403067825 */ /* 0x000fc800078e0206 */
[----:B------:R-:W-:-:S04]  /*3f60*/  IMAD.WIDE R8, R3, 0x4, R8 ;  /* 0x0000000403087825 */ /* 0x000fc800078e0208 */
[-C--:B--2---:R-:W-:Y:S01]  /*3f70*/  FMUL R31, R40, R41.reuse ;  /* 0x00000029281f7220 */ /* 0x084fe20000400000 */
[----:B-----5:R-:W-:-:S04]  /*3f80*/  FMUL R41, R18, R41 ;  /* 0x0000002912297220 */ /* 0x020fc80000400000 */
[----:B------:R-:W-:Y:S04]  /*3f90*/  REDG.E.ADD.F32.FTZ.RN.STRONG.GPU desc[UR10][R4.64], R31 ;  /* 0x0000001f040079a6 */ /* 0x000fe8000c12f30a */
[----:B------:R0:W-:Y:S01]  /*3fa0*/  STG.E desc[UR10][R10.64], R41 ;  /* 0x000000290a007986 */ /* 0x0001e2000c10190a */
[-C--:B---3--:R-:W-:Y:S01]  /*3fb0*/  FMUL R33, R42, R43.reuse ;  /* 0x0000002b2a217220 */ /* 0x088fe20000400000 */
[----:B------:R-:W-:Y:S02]  /*3fc0*/  FMUL R43, R18, R43 ;  /* 0x0000002b122b7220 */ /* 0x000fe40000400000 */
[----:B------:R1:W-:Y:S01]  /*3fd0*/  STG.E desc[UR10][R12.64], RZ ;  /* 0x000000ff0c007986 */ /* 0x0003e2000c10190a */
[----:B----4-:R-:W-:-:S03]  /*3fe0*/  FMUL R35, R44, R19 ;  /* 0x000000132c237220 */ /* 0x010fc60000400000 */
[----:B------:R2:W-:Y:S01]  /*3ff0*/  REDG.E.ADD.F32.FTZ.RN.STRONG.GPU desc[UR10][R4.64], R33 ;  /* 0x00000021040079a6 */ /* 0x0005e2000c12f30a */
[----:B0-----:R-:W-:-:S04]  /*4000*/  IMAD.WIDE R10, R3, 0x4, R26 ;  /* 0x00000004030a7825 */ /* 0x001fc800078e021a */
[----:B-1----:R-:W-:-:S04]  /*4010*/  IMAD.WIDE R12, R3, 0x4, R28 ;  /* 0x00000004030c7825 */ /* 0x002fc800078e021c */
[C---:B------:R-:W-:Y:S01]  /*4020*/  IMAD.WIDE R30, R3.reuse, 0x4, R10 ;  /* 0x00000004031e7825 */ /* 0x040fe200078e020a */
[----:B------:R0:W-:Y:S03]  /*4030*/  STG.E desc[UR10][R24.64], R43 ;  /* 0x0000002b18007986 */ /* 0x0001e6000c10190a */
[----:B------:R-:W-:Y:S01]  /*4040*/  FMUL R19, R18, R19 ;  /* 0x0000001312137220 */ /* 0x000fe20000400000 */
[----:B------:R1:W-:Y:S01]  /*4050*/  STG.E desc[UR10][R26.64], RZ ;  /* 0x000000ff1a007986 */ /* 0x0003e2000c10190a */
[-C--:B--2---:R-:W-:Y:S01]  /*4060*/  FMUL R33, R2, R45.reuse ;  /* 0x0000002d02217220 */ /* 0x084fe20000400000 */
[----:B------:R-:W-:Y:S02]  /*4070*/  FMUL R45, R18, R45 ;  /* 0x0000002d122d7220 */ /* 0x000fe40000400000 */
[----:B------:R2:W-:Y:S01]  /*4080*/  REDG.E.ADD.F32.FTZ.RN.STRONG.GPU desc[UR10][R4.64], R35 ;  /* 0x00000023040079a6 */ /* 0x0005e2000c12f30a */
[----:B0-----:R-:W-:-:S04]  /*4090*/  IMAD.WIDE R24, R3, 0x4, R12 ;  /* 0x0000000403187825 */ /* 0x001fc800078e020c */
[C---:B-1----:R-:W-:Y:S01]  /*40a0*/  IMAD.WIDE R26, R3.reuse, 0x4, R30 ;  /* 0x00000004031a7825 */ /* 0x042fe200078e021e */
[----:B------:R0:W-:Y:S03]  /*40b0*/  STG.E desc[UR10][R28.64], R19 ;  /* 0x000000131c007986 */ /* 0x0001e6000c10190a */
[-C--:B------:R-:W-:Y:S01]  /*40c0*/  FMUL R39, R22, R17.reuse ;  /* 0x0000001116277220 */ /* 0x080fe20000400000 */
[----:B------:R1:W-:Y:S01]  /*40d0*/  STG.E desc[UR10][R10.64], RZ ;  /* 0x000000ff0a007986 */ /* 0x0003e2000c10190a */
[----:B------:R-:W-:Y:S01]  /*40e0*/  FMUL R17, R18, R17 ;  /* 0x0000001112117220 */ /* 0x000fe20000400000 */
[----:B--2---:R-:W-:Y:S02]  /*40f0*/  FMUL R35, R0, R21 ;  /* 0x0000001500237220 */ /* 0x004fe40000400000 */
[----:B------:R2:W-:Y:S01]  /*4100*/  REDG.E.ADD.F32.FTZ.RN.STRONG.GPU desc[UR10][R4.64], R33 ;  /* 0x00000021040079a6 */ /* 0x0005e2000c12f30a */
[----:B0-----:R-:W-:-:S04]  /*4110*/  IMAD.WIDE R28, R3, 0x4, R24 ;  /* 0x00000004031c7825 */ /* 0x001fc800078e0218 */
[C---:B-1----:R-:W-:Y:S01]  /*4120*/  IMAD.WIDE R10, R3.reuse, 0x4, R26 ;  /* 0x00000004030a7825 */ /* 0x042fe200078e021a */
[----:B------:R0:W-:Y:S03]  /*4130*/  STG.E desc[UR10][R12.64], R45 ;  /* 0x0000002d0c007986 */ /* 0x0001e6000c10190a */
[----:B------:R-:W-:Y:S01]  /*4140*/  FMUL R19, R18, R21 ;  /* 0x0000001512137220 */ /* 0x000fe20000400000 */
[----:B--2---:R-:W-:Y:S01]  /*4150*/  FMUL R33, R20, R23 ;  /* 0x0000001714217220 */ /* 0x004fe20000400000 */
[----:B------:R1:W-:Y:S01]  /*4160*/  STG.E desc[UR10][R30.64], RZ ;  /* 0x000000ff1e007986 */ /* 0x0003e2000c10190a */
[----:B------:R-:W-:-:S03]  /*4170*/  IMAD.WIDE R20, R3, 0x4, R10 ;  /* 0x0000000403147825 */ /* 0x000fc600078e020a */
[----:B------:R2:W-:Y:S01]  /*4180*/  REDG.E.ADD.F32.FTZ.RN.STRONG.GPU desc[UR10][R4.64], R39 ;  /* 0x00000027040079a6 */ /* 0x0005e2000c12f30a */
[----:B0-----:R-:W-:-:S03]  /*4190*/  IMAD.WIDE R12, R3, 0x4, R28 ;  /* 0x00000004030c7825 */ /* 0x001fc600078e021c */
[----:B------:R0:W-:Y:S01]  /*41a0*/  STG.E desc[UR10][R24.64], R17 ;  /* 0x0000001118007986 */ /* 0x0001e2000c10190a */
[----:B-1----:R-:W-:-:S03]  /*41b0*/  FMUL R31, R18, R23 ;  /* 0x00000017121f7220 */ /* 0x002fc60000400000 */
[----:B------:R-:W-:Y:S01]  /*41c0*/  STG.E desc[UR10][R26.64], RZ ;  /* 0x000000ff1a007986 */ /* 0x000fe2000c10190a */
[----:B------:R-:W-:-:S04]  /*41d0*/  IMAD.WIDE R22, R3, 0x4, R20 ;  /* 0x0000000403167825 */ /* 0x000fc800078e0214 */
[-C--:B--2---:R-:W-:Y:S01]  /*41e0*/  FMUL R39, R16, R15.reuse ;  /* 0x0000000f10277220 */ /* 0x084fe20000400000 */
[----:B------:R-:W-:Y:S01]  /*41f0*/  REDG.E.ADD.F32.FTZ.RN.STRONG.GPU desc[UR10][R4.64], R35 ;  /* 0x00000023040079a6 */ /* 0x000fe2000c12f30a */
[----:B------:R-:W-:-:S03]  /*4200*/  FMUL R15, R18, R15 ;  /* 0x0000000f120f7220 */ /* 0x000fc60000400000 */
[----:B------:R-:W-:Y:S01]  /*4210*/  STG.E desc[UR10][R28.64], R19 ;  /* 0x000000131c007986 */ /* 0x000fe2000c10190a */
[----:B0-----:R-:W-:-:S03]  /*4220*/  IMAD.WIDE R16, R3, 0x4, R12 ;  /* 0x0000000403107825 */ /* 0x001fc600078e020c */
[----:B------:R0:W-:Y:S04]  /*4230*/  STG.E desc[UR10][R10.64], RZ ;  /* 0x000000ff0a007986 */ /* 0x0001e8000c10190a */
[----:B------:R-:W-:Y:S04]  /*4240*/  REDG.E.ADD.F32.FTZ.RN.STRONG.GPU desc[UR10][R4.64], R33 ;  /* 0x00000021040079a6 */ /* 0x000fe8000c12f30a */
[----:B------:R1:W-:Y:S04]  /*4250*/  STG.E desc[UR10][R12.64], R31 ;  /* 0x0000001f0c007986 */ /* 0x0003e8000c10190a */
[----:B------:R2:W-:Y:S04]  /*4260*/  STG.E desc[UR10][R20.64], RZ ;  /* 0x000000ff14007986 */ /* 0x0005e8000c10190a */
[----:B------:R2:W-:Y:S04]  /*4270*/  REDG.E.ADD.F32.FTZ.RN.STRONG.GPU desc[UR10][R4.64], R39 ;  /* 0x00000027040079a6 */ /* 0x0005e8000c12f30a */
[----:B------:R2:W-:Y:S01]  /*4280*/  STG.E desc[UR10][R16.64], R15 ;  /* 0x0000000f10007986 */ /* 0x0005e2000c10190a */
[----:B0-----:R-:W-:-:S03]  /*4290*/  IMAD.WIDE R10, R3, 0x4, R16 ;  /* 0x00000004030a7825 */ /* 0x001fc600078e0210 */
[----:B------:R2:W-:Y:S01]  /*42a0*/  STG.E desc[UR10][R22.64], RZ ;  /* 0x000000ff16007986 */ /* 0x0005e2000c10190a */
[----:B-1----:R-:W-:Y:S01]  /*42b0*/  IMAD.WIDE R12, R3, 0x4, R22 ;  /* 0x00000004030c7825 */ /* 0x002fe200078e0216 */
[----:B------:R-:W-:Y:S06]  /*42c0*/  @P0 BRA `(.L_x_22) ;  /* 0xfffffff800940947 */ /* 0x000fec000383ffff */
.L_x_21:
[----:B------:R-:W-:Y:S05]  /*42d0*/  @!P1 EXIT ;  /* 0x000000000000994d */ /* 0x000fea0003800000 */
[----:B------:R-:W-:Y:S02]  /*42e0*/  ISETP.GE.U32.AND P0, PT, R36, 0x4, PT ;  /* 0x000000042400780c */ /* 0x000fe40003f06070 */
[----:B------:R-:W-:-:S04]  /*42f0*/  LOP3.LUT R32, R14, 0x3, RZ, 0xc0, !PT ;  /* 0x000000030e207812 */ /* 0x000fc800078ec0ff */
[----:B------:R-:W-:-:S07]  /*4300*/  ISETP.NE.AND P1, PT, R32, RZ, PT ;  /* 0x000000ff2000720c */ /* 0x000fce0003f25270 */
[----:B------:R-:W-:Y:S06]  /*4310*/  @!P0 BRA `(.L_x_23) ;  /* 0x0000000000b48947 */ /* 0x000fec0003800000 */
[----:B--2---:R-:W-:Y:S01]  /*4320*/  IADD3 R39, PT, PT, RZ, -UR9, RZ ;  /* 0x80000009ff277c10 */ /* 0x004fe2000fffe0ff */
[----:B------:R0:W2:Y:S04]  /*4330*/  LDG.E.CONSTANT R0, desc[UR10][R6.64] ;  /* 0x0000000a06007981 */ /* 0x0000a8000c1e9900 */
[C---:B------:R-:W-:Y:S01]  /*4340*/  IMAD.WIDE R20, R39.reuse, 0x4, R6 ;  /* 0x0000000427147825 */ /* 0x040fe200078e0206 */
[----:B------:R1:W2:Y:S03]  /*4350*/  LDG.E.CONSTANT R15, desc[UR10][R8.64] ;  /* 0x0000000a080f7981 */ /* 0x0002a6000c1e9900 */
[C---:B------:R-:W-:Y:S01]  /*4360*/  IMAD.WIDE R22, R39.reuse, 0x4, R8 ;  /* 0x0000000427167825 */ /* 0x040fe200078e0208 */
[----:B------:R3:W4:Y:S03]  /*4370*/  LDG.E.CONSTANT R28, desc[UR10][R20.64] ;  /* 0x0000000a141c7981 */ /* 0x000726000c1e9900 */
[C---:B------:R-:W-:Y:S01]  /*4380*/  IMAD.WIDE R24, R39.reuse, 0x4, R20 ;  /* 0x0000000427187825 */ /* 0x040fe200078e0214 */
[----:B------:R3:W4:Y:S03]  /*4390*/  LDG.E.CONSTANT R29, desc[UR10][R22.64] ;  /* 0x0000000a161d7981 */ /* 0x000726000c1e9900 */
[----:B------:R-:W-:-:S04]  /*43a0*/  IMAD.WIDE R26, R39, 0x4, R22 ;  /* 0x00000004271a7825 */ /* 0x000fc800078e0216 */
[C---:B------:R-:W-:Y:S02]  /*43b0*/  IMAD.WIDE R16, R39.reuse, 0x4, R24 ;  /* 0x0000000427107825 */ /* 0x040fe400078e0218 */
[----:B------:R-:W4:Y:S02]  /*43c0*/  LDG.E.CONSTANT R24, desc[UR10][R24.64] ;  /* 0x0000000a18187981 */ /* 0x000f24000c1e9900 */
[C---:B------:R-:W-:Y:S02]  /*43d0*/  IMAD.WIDE R2, R39.reuse, 0x4, R26 ;  /* 0x0000000427027825 */ /* 0x040fe400078e021a */
[----:B------:R-:W4:Y:S04]  /*43e0*/  LDG.E.CONSTANT R27, desc[UR10][R26.64] ;  /* 0x0000000a1a1b7981 */ /* 0x000f28000c1e9900 */
[----:B------:R-:W4:Y:S04]  /*43f0*/  LDG.E.CONSTANT R30, desc[UR10][R16.64] ;  /* 0x0000000a101e7981 */ /* 0x000f28000c1e9900 */
[----:B------:R-:W4:Y:S01]  /*4400*/  LDG.E.CONSTANT R35, desc[UR10][R2.64] ;  /* 0x0000000a02237981 */ /* 0x000f22000c1e9900 */
[----:B0-----:R-:W-:-:S04]  /*4410*/  IMAD.WIDE R6, R39, 0x4, R10 ;  /* 0x0000000427067825 */ /* 0x001fc800078e020a */
[----:B-1----:R-:W-:-:S04]  /*4420*/  IMAD.WIDE R8, R39, 0x4, R12 ;  /* 0x0000000427087825 */ /* 0x002fc800078e020c */
[----:B---3--:R-:W-:-:S04]  /*4430*/  IMAD.WIDE R20, R39, 0x4, R6 ;  /* 0x0000000427147825 */ /* 0x008fc800078e0206 */
[----:B------:R-:W-:-:S04]  /*4440*/  IMAD.WIDE R22, R39, 0x4, R8 ;  /* 0x0000000427167825 */ /* 0x000fc800078e0208 */
[-C--:B--2---:R-:W-:Y:S01]  /*4450*/  FMUL R19, R0, R15.reuse ;  /* 0x0000000f00137220 */ /* 0x084fe20000400000 */
[----:B-----5:R-:W-:-:S04]  /*4460*/  FMUL R15, R18, R15 ;  /* 0x0000000f120f7220 */ /* 0x020fc80000400000 */
[----:B------:R0:W-:Y:S01]  /*4470*/  REDG.E.ADD.F32.FTZ.RN.STRONG.GPU desc[UR10][R4.64], R19 ;  /* 0x00000013040079a6 */ /* 0x0001e2000c12f30a */
[-C--:B----4-:R-:W-:Y:S01]  /*4480*/  FMUL R31, R28, R29.reuse ;  /* 0x0000001d1c1f7220 */ /* 0x090fe20000400000 */
[----:B------:R-:W-:Y:S02]  /*4490*/  FMUL R29, R18, R29 ;  /* 0x0000001d121d7220 */ /* 0x000fe40000400000 */
[----:B------:R-:W-:Y:S04]  /*44a0*/  STG.E desc[UR10][R10.64], R15 ;  /* 0x0000000f0a007986 */ /* 0x000fe8000c10190a */
[----:B------:R-:W-:Y:S04]  /*44b0*/  STG.E desc[UR10][R12.64], RZ ;  /* 0x000000ff0c007986 */ /* 0x000fe8000c10190a */
[----:B------:R-:W-:Y:S01]  /*44c0*/  REDG.E.ADD.F32.FTZ.RN.STRONG.GPU desc[UR10][R4.64], R31 ;  /* 0x0000001f040079a6 */ /* 0x000fe2000c12f30a */
[-C--:B------:R-:W-:Y:S01]  /*44d0*/  FMUL R33, R24, R27.reuse ;  /* 0x0000001b18217220 */ /* 0x080fe20000400000 */
[----:B0-----:R-:W-:-:S02]  /*44e0*/  FMUL R19, R18, R27 ;  /* 0x0000001b12137220 */ /* 0x001fc40000400000 */
[----:B------:R0:W-:Y:S01]  /*44f0*/  STG.E desc[UR10][R6.64], R29 ;  /* 0x0000001d06007986 */ /* 0x0001e2000c10190a */
[----:B------:R-:W-:-:S03]  /*4500*/  IMAD.WIDE R24, R39, 0x4, R20 ;  /* 0x0000000427187825 */ /* 0x000fc600078e0214 */
[----:B------:R1:W-:Y:S01]  /*4510*/  STG.E desc[UR10][R8.64], RZ ;  /* 0x000000ff08007986 */ /* 0x0003e2000c10190a */
[-C--:B------:R-:W-:Y:S01]  /*4520*/  FMUL R37, R30, R35.reuse ;  /* 0x000000231e257220 */ /* 0x080fe20000400000 */
[----:B------:R-:W-:Y:S02]  /*4530*/  FMUL R35, R18, R35 ;  /* 0x0000002312237220 */ /* 0x000fe40000400000 */
[----:B------:R3:W-:Y:S01]  /*4540*/  REDG.E.ADD.F32.FTZ.RN.STRONG.GPU desc[UR10][R4.64], R33 ;  /* 0x00000021040079a6 */ /* 0x0007e2000c12f30a */
[----:B------:R-:W-:-:S03]  /*4550*/  IMAD.WIDE R26, R39, 0x4, R22 ;  /* 0x00000004271a7825 */ /* 0x000fc600078e0216 */
[----:B------:R3:W-:Y:S04]  /*4560*/  STG.E desc[UR10][R20.64], R19 ;  /* 0x0000001314007986 */ /* 0x0007e8000c10190a */
[----:B------:R3:W-:Y:S04]  /*4570*/  STG.E desc[UR10][R22.64], RZ ;  /* 0x000000ff16007986 */ /* 0x0007e8000c10190a */
[----:B------:R3:W-:Y:S04]  /*4580*/  REDG.E.ADD.F32.FTZ.RN.STRONG.GPU desc[UR10][R4.64], R37 ;  /* 0x00000025040079a6 */ /* 0x0007e8000c12f30a */
[----:B------:R3:W-:Y:S04]  /*4590*/  STG.E desc[UR10][R24.64], R35 ;  /* 0x0000002318007986 */ /* 0x0007e8000c10190a */
[----:B------:R3:W-:Y:S01]  /*45a0*/  STG.E desc[UR10][R26.64], RZ ;  /* 0x000000ff1a007986 */ /* 0x0007e2000c10190a */
[----:B0-----:R-:W-:-:S04]  /*45b0*/  IMAD.WIDE R6, R39, 0x4, R16 ;  /* 0x0000000427067825 */ /* 0x001fc800078e0210 */
[----:B-1----:R-:W-:-:S04]  /*45c0*/  IMAD.WIDE R8, R39, 0x4, R2 ;  /* 0x0000000427087825 */ /* 0x002fc800078e0202 */
[----:B------:R-:W-:-:S04]  /*45d0*/  IMAD.WIDE R10, R39, 0x4, R24 ;  /* 0x00000004270a7825 */ /* 0x000fc800078e0218 */
[----:B---3--:R-:W-:-:S07]  /*45e0*/  IMAD.WIDE R12, R39, 0x4, R26 ;  /* 0x00000004270c7825 */ /* 0x008fce00078e021a */
.L_x_23:
[----:B------:R-:W-:Y:S05]  /*45f0*/  @!P1 EXIT ;  /* 0x000000000000994d */ /* 0x000fea0003800000 */
[----:B------:R-:W-:Y:S02]  /*4600*/  ISETP.NE.AND P0, PT, R32, 0x1, PT ;  /* 0x000000012000780c */ /* 0x000fe40003f05270 */
[----:B------:R-:W-:-:S04]  /*4610*/  LOP3.LUT R14, R14, 0x1, RZ, 0xc0, !PT ;  /* 0x000000010e0e7812 */ /* 0x000fc800078ec0ff */
[----:B------:R-:W-:-:S07]  /*4620*/  ISETP.NE.U32.AND P1, PT, R14, 0x1, PT ;  /* 0x000000010e00780c */ /* 0x000fce0003f25070 */
[----:B------:R-:W-:Y:S06]  /*4630*/  @!P0 BRA `(.L_x_24) ;  /* 0x00000000005c8947 */ /* 0x000fec0003800000 */
[----:B------:R-:W-:-:S05]  /*4640*/  IADD3 R25, PT, PT, RZ, -UR9, RZ ;  /* 0x80000009ff197c10 */ /* 0x000fca000fffe0ff */
[C---:B------:R-:W-:Y:S02]  /*4650*/  IMAD.WIDE R2, R25.reuse, 0x4, R6 ;  /* 0x0000000419027825 */ /* 0x040fe400078e0206 */
[----:B------:R-:W3:Y:S02]  /*4660*/  LDG.E.CONSTANT R6, desc[UR10][R6.64] ;  /* 0x0000000a06067981 */ /* 0x000ee4000c1e9900 */
[C---:B--2---:R-:W-:Y:S02]  /*4670*/  IMAD.WIDE R14, R25.reuse, 0x4, R8 ;  /* 0x00000004190e7825 */ /* 0x044fe400078e0208 */
[----:B------:R-:W3:Y:S04]  /*4680*/  LDG.E.CONSTANT R9, desc[UR10][R8.64] ;  /* 0x0000000a08097981 */ /* 0x000ee8000c1e9900 */
[----:B------:R-:W2:Y:S04]  /*4690*/  LDG.E.CONSTANT R0, desc[UR10][R2.64] ;  /* 0x0000000a02007981 */ /* 0x000ea8000c1e9900 */
[----:B------:R-:W2:Y:S01]  /*46a0*/  LDG.E.CONSTANT R21, desc[UR10][R14.64] ;  /* 0x0000000a0e157981 */ /* 0x000ea2000c1e9900 */
[----:B------:R-:W-:-:S04]  /*46b0*/  IMAD.WIDE R16, R25, 0x4, R10 ;  /* 0x0000000419107825 */ /* 0x000fc800078e020a */
[-C--:B---3--:R-:W-:Y:S01]  /*46c0*/  FMUL R23, R6, R9.reuse ;  /* 0x0000000906177220 */ /* 0x088fe20000400000 */
[----:B-----5:R-:W-:-:S04]  /*46d0*/  FMUL R19, R18, R9 ;  /* 0x0000000912137220 */ /* 0x020fc80000400000 */
[----:B------:R-:W-:Y:S01]  /*46e0*/  REDG.E.ADD.F32.FTZ.RN.STRONG.GPU desc[UR10][R4.64], R23 ;  /* 0x00000017040079a6 */ /* 0x000fe2000c12f30a */
[-C--:B--2---:R-:W-:Y:S01]  /*46f0*/  FMUL R29, R0, R21.reuse ;  /* 0x00000015001d7220 */ /* 0x084fe20000400000 */
[----:B------:R-:W-:Y:S01]  /*4700*/  FMUL R27, R18, R21 ;  /* 0x00000015121b7220 */ /* 0x000fe20000400000 */
[C---:B------:R-:W-:Y:S01]  /*4710*/  IMAD.WIDE R20, R25.reuse, 0x4, R12 ;  /* 0x0000000419147825 */ /* 0x040fe200078e020c */
[----:B------:R0:W-:Y:S04]  /*4720*/  STG.E desc[UR10][R10.64], R19 ;  /* 0x000000130a007986 */ /* 0x0001e8000c10190a */
[----:B------:R1:W-:Y:S04]  /*4730*/  STG.E desc[UR10][R12.64], RZ ;  /* 0x000000ff0c007986 */ /* 0x0003e8000c10190a */
[----:B------:R3:W-:Y:S04]  /*4740*/  REDG.E.ADD.F32.FTZ.RN.STRONG.GPU desc[UR10][R4.64], R29 ;  /* 0x0000001d040079a6 */ /* 0x0007e8000c12f30a */
[----:B------:R3:W-:Y:S04]  /*4750*/  STG.E desc[UR10][R16.64], R27 ;  /* 0x0000001b10007986 */ /* 0x0007e8000c10190a */
[----:B------:R3:W-:Y:S01]  /*4760*/  STG.E desc[UR10][R20.64], RZ ;  /* 0x000000ff14007986 */ /* 0x0007e2000c10190a */
[----:B------:R-:W-:-:S04]  /*4770*/  IMAD.WIDE R6, R25, 0x4, R2 ;  /* 0x0000000419067825 */ /* 0x000fc800078e0202 */
[----:B------:R-:W-:-:S04]  /*4780*/  IMAD.WIDE R8, R25, 0x4, R14 ;  /* 0x0000000419087825 */ /* 0x000fc800078e020e */
[----:B0-----:R-:W-:-:S04]  /*4790*/  IMAD.WIDE R10, R25, 0x4, R16 ;  /* 0x00000004190a7825 */ /* 0x001fc800078e0210 */
[----:B-1-3--:R-:W-:-:S07]  /*47a0*/  IMAD.WIDE R12, R25, 0x4, R20 ;  /* 0x00000004190c7825 */ /* 0x00afce00078e0214 */
.L_x_24:
[----:B------:R-:W-:Y:S05]  /*47b0*/  @P1 EXIT ;  /* 0x000000000000194d */ /* 0x000fea0003800000 */
[----:B------:R-:W2:Y:S04]  /*47c0*/  LDG.E.CONSTANT R6, desc[UR10][R6.64] ;  /* 0x0000000a06067981 */ /* 0x000ea8000c1e9900 */
[----:B------:R-:W2:Y:S02]  /*47d0*/  LDG.E.CONSTANT R9, desc[UR10][R8.64] ;  /* 0x0000000a08097981 */ /* 0x000ea4000c1e9900 */
[-C--:B--2---:R-:W-:Y:S01]  /*47e0*/  FMUL R15, R6, R9.reuse ;  /* 0x00000009060f7220 */ /* 0x084fe20000400000 */
[----:B-----5:R-:W-:-:S04]  /*47f0*/  FMUL R3, R18, R9 ;  /* 0x0000000912037220 */ /* 0x020fc80000400000 */
[----:B------:R-:W-:Y:S04]  /*4800*/  REDG.E.ADD.F32.FTZ.RN.STRONG.GPU desc[UR10][R4.64], R15 ;  /* 0x0000000f040079a6 */ /* 0x000fe8000c12f30a */
[----:B------:R-:W-:Y:S04]  /*4810*/  STG.E desc[UR10][R10.64], R3 ;  /* 0x000000030a007986 */ /* 0x000fe8000c10190a */
[----:B------:R-:W-:Y:S01]  /*4820*/  STG.E desc[UR10][R12.64], RZ ;  /* 0x000000ff0c007986 */ /* 0x000fe2000c10190a */
[----:B------:R-:W-:Y:S05]  /*4830*/  EXIT ;  /* 0x000000000000794d */ /* 0x000fea0003800000 */
.L_x_25:
[----:B------:R-:W-:-:S00]  /*4840*/  BRA `(.L_x_25) ;  /* 0xfffffffc00fc7947 */ /* 0x000fc0000383ffff */
[----:B------:R-:W-:-:S00]  /*4850*/  NOP ;  /* 0x0000000000007918 */ /* 0x000fc00000000000 */
        /* <DEDUP_REMOVED lines=10> */
.L_x_58:


//--------------------- .text._Z25selective_scan_fwd_kernelIfEvPKT_S2_S2_S2_S2_S2_S2_PS0_S3_S3_iiii --------------------------
	.section	.text._Z25selective_scan_fwd_kernelIfEvPKT_S2_S2_S2_S2_S2_S2_PS0_S3_S3_iiii,"ax",@progbits
	.align	128
        .global         _Z25selective_scan_fwd_kernelIfEvPKT_S2_S2_S2_S2_S2_S2_PS0_S3_S3_iiii
        .type           _Z25selective_scan_fwd_kernelIfEvPKT_S2_S2_S2_S2_S2_S2_PS0_S3_S3_iiii,@function
        .size           _Z25selective_scan_fwd_kernelIfEvPKT_S2_S2_S2_S2_S2_S2_PS0_S3_S3_iiii,(.L_x_59 - _Z25selective_scan_fwd_kernelIfEvPKT_S2_S2_S2_S2_S2_S2_PS0_S3_S3_iiii)
        .other          _Z25selective_scan_fwd_kernelIfEvPKT_S2_S2_S2_S2_S2_S2_PS0_S3_S3_iiii,@"STO_CUDA_ENTRY STV_DEFAULT"
_Z25selective_scan_fwd_kernelIfEvPKT_S2_S2_S2_S2_S2_S2_PS0_S3_S3_iiii:
.text._Z25selective_scan_fwd_kernelIfEvPKT_S2_S2_S2_S2_S2_S2_PS0_S3_S3_iiii:
[----:B------:R-:W-:Y:S01]  /*0000*/  LDC R1, c[0x0][0x37c] ;  /* 0x0000df00ff017b82 */ /* 0x000fe20000000800 */
[----:B------:R-:W0:Y:S07]  /*0010*/  S2R R3, SR_TID.X ;  /* 0x0000000000037919 */ /* 0x000e2e0000002100 */
[----:B------:R-:W0:Y:S01]  /*0020*/  S2UR UR5, SR_CTAID.X ;  /* 0x00000000000579c3 */ /* 0x000e220000002500 */
[----:B------:R-:W1:Y:S01]  /*0030*/  LDCU UR9, c[0x0][0x3d8] ;  /* 0x00007b00ff0977ac */ /* 0x000e620008000800 */
[----:B------:R-:W1:Y:S06]  /*0040*/  LDCU UR4, c[0x0][0x3d0] ;  /* 0x00007a00ff0477ac */ /* 0x000e6c0008000800 */
[----:B------:R-:W0:Y:S01]  /*0050*/  LDC R0, c[0x0][0x360] ;  /* 0x0000d800ff007b82 */ /* 0x000e220000000800 */
[----:B-1----:R-:W-:Y:S01]  /*0060*/  UIMAD UR4, UR9, UR4, URZ ;  /* 0x00000004090472a4 */ /* 0x002fe2000f8e02ff */
[----:B0-----:R-:W-:-:S05]  /*0070*/  IMAD R0, R0, UR5, R3 ;  /* 0x0000000500007c24 */ /* 0x001fca000f8e0203 */
[----:B------:R-:W-:-:S13]  /*0080*/  ISETP.GE.AND P0, PT, R0, UR4, PT ;  /* 0x0000000400007c0c */ /* 0x000fda000bf06270 */
[----:B------:R-:W-:Y:S05]  /*0090*/  @P0 EXIT ;  /* 0x000000000000094d */ /* 0x000fea0003800000 */
[----:B------:R-:W-:Y:S01]  /*00a0*/  MOV R2, UR9 ;  /* 0x0000000900027c02 */ /* 0x000fe20008000f00 */
[----:B------:R-:W0:Y:S01]  /*00b0*/  LDCU UR5, c[0x0][0x3d4] ;  /* 0x00007a80ff0577ac */ /* 0x000e220008000800 */
[----:B------:R-:W-:Y:S02]  /*00c0*/  IABS R7, R0 ;  /* 0x0000000000077213 */ /* 0x000fe40000000000 */
[----:B------:R-:W-:Y:S01]  /*00d0*/  IABS R6, R2 ;  /* 0x0000000200067213 */ /* 0x000fe20000000000 */
[----:B------:R-:W1:Y:S03]  /*00e0*/  LDCU UR6, c[0x0][0x3dc] ;  /* 0x00007b80ff0677ac */ /* 0x000e660008000800 */
[----:B------:R-:W2:Y:S01]  /*00f0*/  I2F.RP R4, R6 ;  /* 0x0000000600047306 */ /* 0x000ea20000209400 */
[----:B------:R-:W3:Y:S01]  /*0100*/  LDCU.64 UR18, c[0x0][0x3c0] ;  /* 0x00007800ff1277ac */ /* 0x000ee20008000a00 */
[----:B------:R-:W4:Y:S01]  /*0110*/  LDCU.128 UR12, c[0x0][0x380] ;  /* 0x00007000ff0c77ac */ /* 0x000f220008000c00 */
[----:B------:R-:W5:Y:S01]  /*0120*/  LDCU.64 UR16, c[0x0][0x3b8] ;  /* 0x00007700ff1077ac */ /* 0x000f620008000a00 */
[----:B0-----:R-:W-:-:S04]  /*0130*/  UIMAD UR4, UR9, UR5, URZ ;  /* 0x00000005090472a4 */ /* 0x001fc8000f8e02ff */
[----:B--2---:R-:W0:Y:S01]  /*0140*/  MUFU.RCP R4, R4 ;  /* 0x0000000400047308 */ /* 0x004e220000001000 */
[----:B------:R-:W-:Y:S01]  /*0150*/  UISETP.GE.AND UP0, UPT, UR5, 0x1, UPT ;  /* 0x000000010500788c */ /* 0x000fe2000bf06270 */
[----:B------:R-:W2:Y:S01]  /*0160*/  LDCU.64 UR10, c[0x0][0x358] ;  /* 0x00006b00ff0a77ac */ /* 0x000ea20008000a00 */
[----:B0-----:R-:W-:-:S05]  /*0170*/  IADD3 R2, PT, PT, R4, 0xffffffe, RZ ;  /* 0x0ffffffe04027810 */ /* 0x001fca0007ffe0ff */
[----:B------:R0:W1:Y:S02]  /*0180*/  F2I.FTZ.U32.TRUNC.NTZ R3, R2 ;  /* 0x0000000200037305 */ /* 0x000064000021f000 */
[----:B0-----:R-:W-:Y:S01]  /*0190*/  HFMA2 R2, -RZ, RZ, 0, 0 ;  /* 0x00000000ff027431 */ /* 0x001fe200000001ff */
[----:B-1----:R-:W-:-:S05]  /*01a0*/  IADD3 R5, PT, PT, RZ, -R3, RZ ;  /* 0x80000003ff057210 */ /* 0x002fca0007ffe0ff */
[----:B------:R-:W-:-:S04]  /*01b0*/  IMAD R5, R5, R6, RZ ;  /* 0x0000000605057224 */ /* 0x000fc800078e02ff */
[----:B------:R-:W-:Y:S01]  /*01c0*/  IMAD.HI.U32 R3, R3, R5, R2 ;  /* 0x0000000503037227 */ /* 0x000fe200078e0002 */
[----:B------:R-:W-:-:S05]  /*01d0*/  MOV R5, R7 ;  /* 0x0000000700057202 */ /* 0x000fca0000000f00 */
[----:B------:R-:W-:-:S05]  /*01e0*/  IMAD.HI.U32 R2, R3, R5, RZ ;  /* 0x0000000503027227 */ /* 0x000fca00078e00ff */
[----:B------:R-:W-:-:S05]  /*01f0*/  IADD3 R3, PT, PT, -R2, RZ, RZ ;  /* 0x000000ff02037210 */ /* 0x000fca0007ffe1ff */
[----:B------:R-:W-:-:S05]  /*0200*/  IMAD R3, R6, R3, R5 ;  /* 0x0000000306037224 */ /* 0x000fca00078e0205 */
[----:B------:R-:W-:-:S13]  /*0210*/  ISETP.GT.U32.AND P1, PT, R6, R3, PT ;  /* 0x000000030600720c */ /* 0x000fda0003f24070 */
[-C--:B------:R-:W-:Y:S02]  /*0220*/  @!P1 IADD3 R3, PT, PT, R3, -R6.reuse, RZ ;  /* 0x8000000603039210 */ /* 0x080fe40007ffe0ff */
[----:B------:R-:W-:Y:S02]  /*0230*/  @!P1 IADD3 R2, PT, PT, R2, 0x1, RZ ;  /* 0x0000000102029810 */ /* 0x000fe40007ffe0ff */
[----:B------:R-:W-:Y:S02]  /*0240*/  ISETP.GE.U32.AND P0, PT, R3, R6, PT ;  /* 0x000000060300720c */ /* 0x000fe40003f06070 */
[----:B------:R-:W-:Y:S01]  /*0250*/  LOP3.LUT R3, R0, UR9, RZ, 0x3c, !PT ;  /* 0x0000000900037c12 */ /* 0x000fe2000f8e3cff */
[----:B------:R-:W0:Y:S01]  /*0260*/  LDC.64 R6, c[0x0][0x3a8] ;  /* 0x0000ea00ff067b82 */ /* 0x000e220000000a00 */
[----:B------:R-:W-:Y:S02]  /*0270*/  ISETP.NE.AND P1, PT, RZ, UR9, PT ;  /* 0x00000009ff007c0c */ /* 0x000fe4000bf25270 */
[----:B------:R-:W-:-:S07]  /*0280*/  ISETP.GE.AND P2, PT, R3, RZ, PT ;  /* 0x000000ff0300720c */ /* 0x000fce0003f46270 */
[----:B------:R-:W-:-:S06]  /*0290*/  @P0 IADD3 R2, PT, PT, R2, 0x1, RZ ;  /* 0x0000000102020810 */ /* 0x000fcc0007ffe0ff */
[----:B------:R-:W-:Y:S02]  /*02a0*/  @!P2 IADD3 R2, PT, PT, -R2, RZ, RZ ;  /* 0x000000ff0202a210 */ /* 0x000fe40007ffe1ff */
[----:B------:R-:W-:-:S04]  /*02b0*/  @!P1 LOP3.LUT R2, RZ, UR9, RZ, 0x33, !PT ;  /* 0x00000009ff029c12 */ /* 0x000fc8000f8e33ff */
[----:B------:R-:W-:-:S05]  /*02c0*/  IADD3 R5, PT, PT, -R2, RZ, RZ ;  /* 0x000000ff02057210 */ /* 0x000fca0007ffe1ff */
[----:B------:R-:W-:Y:S02]  /*02d0*/  IMAD R5, R5, UR9, R0 ;  /* 0x0000000905057c24 */ /* 0x000fe4000f8e0200 */
[----:B------:R-:W-:Y:S02]  /*02e0*/  IMAD R0, R2, UR4, RZ ;  /* 0x0000000402007c24 */ /* 0x000fe4000f8e02ff */
[C---:B------:R-:W-:Y:S01]  /*02f0*/  IMAD R4, R5.reuse, UR6, RZ ;  /* 0x0000000605047c24 */ /* 0x040fe2000f8e02ff */
[----:B------:R-:W-:Y:S01]  /*0300*/  SHF.R.S32.HI R3, RZ, 0x1f, R5 ;  /* 0x0000001fff037819 */ /* 0x000fe20000011405 */
[----:B------:R-:W-:Y:S01]  /*0310*/  IMAD R8, R0, UR6, RZ ;  /* 0x0000000600087c24 */ /* 0x000fe2000f8e02ff */
[C---:B------:R-:W-:Y:S01]  /*0320*/  IADD3 R24, P0, PT, R5.reuse, R0, RZ ;  /* 0x0000000005187210 */ /* 0x040fe20007f1e0ff */
[----:B0-----:R-:W-:-:S03]  /*0330*/  IMAD.WIDE R6, R5, 0x4, R6 ;  /* 0x0000000405067825 */ /* 0x001fc600078e0206 */
[----:B------:R-:W-:Y:S02]  /*0340*/  LEA.HI.X.SX32 R9, R0, R3, 0x1, P0 ;  /* 0x0000000300097211 */ /* 0x000fe400000f0eff */
[----:B------:R-:W-:Y:S02]  /*0350*/  SHF.R.S32.HI R3, RZ, 0x1f, R4 ;  /* 0x0000001fff037819 */ /* 0x000fe40000011404 */
[----:B------:R-:W-:Y:S02]  /*0360*/  IADD3 R0, P0, PT, R8, R4, RZ ;  /* 0x0000000408007210 */ /* 0x000fe40007f1e0ff */
[C---:B------:R-:W-:Y:S02]  /*0370*/  SHF.L.U64.HI R10, R24.reuse, 0x2, R9 ;  /* 0x00000002180a7819 */ /* 0x040fe40000010209 */
[----:B------:R-:W-:Y:S02]  /*0380*/  SHF.L.U32 R24, R24, 0x2, RZ ;  /* 0x0000000218187819 */ /* 0x000fe400000006ff */
[----:B------:R-:W-:-:S02]  /*0390*/  LEA.HI.X.SX32 R9, R8, R3, 0x1, P0 ;  /* 0x0000000308097211 */ /* 0x000fc400000f0eff */
[----:B---3--:R-:W-:Y:S02]  /*03a0*/  LEA R20, P2, R0, UR18, 0x2 ;  /* 0x0000001200147c11 */ /* 0x008fe4000f8410ff */
[C---:B----4-:R-:W-:Y:S02]  /*03b0*/  IADD3 R26, P0, PT, R24.reuse, UR12, RZ ;  /* 0x0000000c181a7c10 */ /* 0x050fe4000ff1e0ff */
[----:B------:R-:W-:Y:S02]  /*03c0*/  IADD3 R8, P1, PT, R24, UR14, RZ ;  /* 0x0000000e18087c10 */ /* 0x000fe4000ff3e0ff */
[----:B------:R-:W-:Y:S02]  /*03d0*/  LEA.HI.X R21, R0, UR19, R9, 0x2, P2 ;  /* 0x0000001300157c11 */ /* 0x000fe400090f1409 */
[----:B-----5:R-:W-:Y:S02]  /*03e0*/  IADD3 R24, P2, PT, R24, UR16, RZ ;  /* 0x0000001018187c10 */ /* 0x020fe4000ff5e0ff */
[----:B------:R-:W-:-:S02]  /*03f0*/  IADD3.X R27, PT, PT, R10, UR13, RZ, P0, !PT ;  /* 0x0000000d0a1b7c10 */ /* 0x000fc400087fe4ff */
[C---:B------:R-:W-:Y:S02]  /*0400*/  IADD3.X R9, PT, PT, R10.reuse, UR15, RZ, P1, !PT ;  /* 0x0000000f0a097c10 */ /* 0x040fe40008ffe4ff */
[----:B------:R-:W-:Y:S01]  /*0410*/  IADD3.X R25, PT, PT, R10, UR17, RZ, P2, !PT ;  /* 0x000000110a197c10 */ /* 0x000fe200097fe4ff */
[----:B--2---:R-:W-:Y:S06]  /*0420*/  BRA.U !UP0, `(.L_x_26) ;  /* 0x0000004508287547 */ /* 0x004fec000b800000 */
[----:B------:R0:W5:Y:S01]  /*0430*/  LDG.E.CONSTANT R0, desc[UR10][R6.64] ;  /* 0x0000000a06007981 */ /* 0x000162000c1e9900 */
[----:B------:R-:W-:Y:S02]  /*0440*/  UISETP.GE.AND UP0, UPT, UR6, 0x1, UPT ;  /* 0x000000010600788c */ /* 0x000fe4000bf06270 */
[----:B------:R-:W-:-:S07]  /*0450*/  UIMAD UR12, UR9, UR6, URZ ;  /* 0x00000006090c72a4 */ /* 0x000fce000f8e02ff */
[----:B0-----:R-:W-:Y:S05]  /*0460*/  BRA.U !UP0, `(.L_x_27) ;  /* 0x0000003908447547 */ /* 0x001fea000b800000 */
[----:B------:R-:W0:Y:S01]  /*0470*/  LDCU.64 UR8, c[0x0][0x3b0] ;  /* 0x00007600ff0877ac */ /* 0x000e220008000a00 */
[----:B------:R-:W-:Y:S02]  /*0480*/  MOV R6, R8 ;  /* 0x0000000800067202 */ /* 0x000fe40000000f00 */
[----:B------:R-:W-:Y:S01]  /*0490*/  MOV R7, R9 ;  /* 0x0000000900077202 */ /* 0x000fe20000000f00 */
[----:B------:R-:W-:Y:S02]  /*04a0*/  UIMAD UR4, UR5, UR6, URZ ;  /* 0x00000006050472a4 */ /* 0x000fe4000f8e02ff */
[----:B------:R-:W-:Y:S02]  /*04b0*/  UIADD3 UR16, UPT, UPT, -UR12, URZ, URZ ;  /* 0x000000ff0c107290 */ /* 0x000fe4000fffe1ff */
[----:B------:R-:W-:Y:S02]  /*04c0*/  UIADD3 UR13, UPT, UPT, UR6, -0x1, URZ ;  /* 0xffffffff060d7890 */ /* 0x000fe4000fffe0ff */
[----:B------:R-:W-:Y:S01]  /*04d0*/  IMAD R28, R2, UR4, RZ ;  /* 0x00000004021c7c24 */ /* 0x000fe2000f8e02ff */
[----:B0-----:R-:W-:-:S04]  /*04e0*/  UISETP.NE.U32.AND UP0, UPT, UR8, URZ, UPT ;  /* 0x000000ff0800728c */ /* 0x001fc8000bf05070 */
[----:B------:R-:W-:-:S09]  /*04f0*/  UISETP.NE.AND.EX UP0, UPT, UR9, URZ, UPT, UP0 ;  /* 0x000000ff0900728c */ /* 0x000fd2000bf05300 */
[----:B------:R-:W-:Y:S05]  /*0500*/  BRA.U UP0, `(.L_x_28) ;  /* 0x0000001900fc7547 */ /* 0x000fea000b800000 */
[----:B------:R-:W-:Y:S02]  /*0510*/  ULOP3.LUT UR14, UR6, 0x3, URZ, 0xc0, !UPT ;  /* 0x00000003060e7892 */ /* 0x000fe4000f8ec0ff */
[----:B------:R-:W-:Y:S02]  /*0520*/  ULOP3.LUT UR7, UR6, 0x7ffffffc, URZ, 0xc0, !UPT ;  /* 0x7ffffffc06077892 */ /* 0x000fe4000f8ec0ff */
[----:B------:R-:W-:Y:S01]  /*0530*/  ULOP3.LUT UR8, UR6, 0x1, URZ, 0xc0, !UPT ;  /* 0x0000000106087892 */ /* 0x000fe2000f8ec0ff */
[----:B------:R-:W-:-:S11]  /*0540*/  UMOV UR4, URZ ;  /* 0x000000ff00047c82 */ /* 0x000fd60008000000 */
.L_x_37:
[----:B-----5:R0:W5:Y:S01]  /*0550*/  LDG.E.CONSTANT R5, desc[UR10][R26.64] ;  /* 0x0000000a1a057981 */ /* 0x020162000c1e9900 */
[----:B------:R-:W1:Y:S03]  /*0560*/  LDCU UR6, c[0x0][0x3dc] ;  /* 0x00007b80ff0677ac */ /* 0x000e660008000800 */
[----:B------:R0:W5:Y:S01]  /*0570*/  LDG.E.CONSTANT R18, desc[UR10][R6.64] ;  /* 0x0000000a06127981 */ /* 0x000162000c1e9900 */
[----:B------:R-:W-:Y:S01]  /*0580*/  UISETP.NE.AND UP0, UPT, UR4, URZ, UPT ;  /* 0x000000ff0400728c */ /* 0x000fe2000bf05270 */
[----:B------:R-:W-:Y:S01]  /*0590*/  SHF.R.S32.HI R22, RZ, 0x1f, R28 ;  /* 0x0000001fff167819 */ /* 0x000fe2000001141c */
[----:B-1----:R-:W-:-:S06]  /*05a0*/  UIMAD UR5, UR4, UR6, URZ ;  /* 0x00000006040572a4 */ /* 0x002fcc000f8e02ff */
[----:B------:R-:W-:-:S04]  /*05b0*/  IADD3 R19, P0, PT, R28, UR5, RZ ;  /* 0x000000051c137c10 */ /* 0x000fc8000ff1e0ff */
[----:B------:R-:W-:Y:S01]  /*05c0*/  IADD3.X R22, PT, PT, RZ, R22, RZ, P0, !PT ;  /* 0x00000016ff167210 */ /* 0x000fe200007fe4ff */
[----:B0-----:R-:W-:Y:S08]  /*05d0*/  BRA.U UP0, `(.L_x_29) ;  /* 0x0000000900f47547 */ /* 0x001ff0000b800000 */
[----:B------:R-:W-:Y:S01]  /*05e0*/  UISETP.GE.U32.AND UP0, UPT, UR13, 0x3, UPT ;  /* 0x000000030d00788c */ /* 0x000fe2000bf06070 */
[----:B------:R-:W-:Y:S01]  /*05f0*/  HFMA2 R23, -RZ, RZ, 0, 0 ;  /* 0x00000000ff177431 */ /* 0x000fe200000001ff */
[----:B------:R-:W-:-:S07]  /*0600*/  MOV R11, RZ ;  /* 0x000000ff000b7202 */ /* 0x000fce0000000f00 */
[----:B------:R-:W-:Y:S05]  /*0610*/  BRA.U !UP0, `(.L_x_30) ;  /* 0x00000005086c7547 */ /* 0x000fea000b800000 */
[----:B------:R-:W-:Y:S01]  /*0620*/  MOV R23, RZ ;  /* 0x000000ff00177202 */ /* 0x000fe20000000f00 */
[----:B------:R-:W0:Y:S01]  /*0630*/  LDCU.64 UR18, c[0x0][0x3a0] ;  /* 0x00007400ff1277ac */ /* 0x000e220008000a00 */
[----:B------:R-:W-:Y:S01]  /*0640*/  MOV R13, RZ ;  /* 0x000000ff000d7202 */ /* 0x000fe20000000f00 */
[----:B------:R-:W1:Y:S06]  /*0650*/  LDCU.128 UR20, c[0x0][0x390] ;  /* 0x00007200ff1477ac */ /* 0x000e6c0008000c00 */
.L_x_31:
[----:B--2---:R-:W-:-:S04]  /*0660*/  IADD3 R9, P0, PT, R4, R13, RZ ;  /* 0x0000000d04097210 */ /* 0x004fc80007f1e0ff */
[----:B------:R-:W-:Y:S02]  /*0670*/  IADD3.X R10, PT, PT, RZ, R3, RZ, P0, !PT ;  /* 0x00000003ff0a7210 */ /* 0x000fe400007fe4ff */
[----:B-1----:R-:W-:-:S04]  /*0680*/  LEA R8, P0, R9, UR20, 0x2 ;  /* 0x0000001409087c11 */ /* 0x002fc8000f8010ff */
[----:B------:R-:W-:-:S05]  /*0690*/  LEA.HI.X R9, R9, UR21, R10, 0x2, P0 ;  /* 0x0000001509097c11 */ /* 0x000fca00080f140a */
[----:B------:R-:W2:Y:S04]  /*06a0*/  LDG.E.CONSTANT R29, desc[UR10][R8.64] ;  /* 0x0000000a081d7981 */ /* 0x000ea8000c1e9900 */
[----:B------:R-:W3:Y:S01]  /*06b0*/  LDG.E.CONSTANT R33, desc[UR10][R8.64+0x4] ;  /* 0x0000040a08217981 */ /* 0x000ee2000c1e9900 */
[----:B------:R-:W-:-:S03]  /*06c0*/  IADD3 R31, P0, PT, R13, R19, RZ ;  /* 0x000000130d1f7210 */ /* 0x000fc60007f1e0ff */
[----:B------:R-:W4:Y:S01]  /*06d0*/  LDG.E.CONSTANT R17, desc[UR10][R8.64+0x8] ;  /* 0x0000080a08117981 */ /* 0x000f22000c1e9900 */
[----:B------:R-:W-:Y:S02]  /*06e0*/  IADD3.X R10, PT, PT, RZ, R22, RZ, P0, !PT ;  /* 0x00000016ff0a7210 */ /* 0x000fe400007fe4ff */
[C---:B------:R-:W-:Y:S02]  /*06f0*/  SHF.L.U32 R32, R31.reuse, 0x2, RZ ;  /* 0x000000021f207819 */ /* 0x040fe400000006ff */
[----:B------:R-:W-:Y:S02]  /*0700*/  SHF.L.U64.HI R31, R31, 0x2, R10 ;  /* 0x000000021f1f7819 */ /* 0x000fe4000001020a */
[----:B------:R-:W-:-:S04]  /*0710*/  IADD3 R10, P0, PT, R32, UR22, RZ ;  /* 0x00000016200a7c10 */ /* 0x000fc8000ff1e0ff */
[----:B------:R-:W-:-:S05]  /*0720*/  IADD3.X R11, PT, PT, R31, UR23, RZ, P0, !PT ;  /* 0x000000171f0b7c10 */ /* 0x000fca00087fe4ff */
[----:B------:R-:W4:Y:S01]  /*0730*/  LDG.E.CONSTANT R15, desc[UR10][R10.64] ;  /* 0x0000000a0a0f7981 */ /* 0x000f22000c1e9900 */
[----:B------:R-:W-:Y:S01]  /*0740*/  HFMA2 R12, -RZ, RZ, 0.96630859375, -0.0022525787353515625 ;  /* 0x3bbb989dff0c7431 */ /* 0x000fe200000001ff */
[----:B------:R-:W-:Y:S02]  /*0750*/  MOV R14, 0x437c0000 ;  /* 0x437c0000000e7802 */ /* 0x000fe40000000f00 */
[----:B------:R-:W4:Y:S01]  /*0760*/  LDG.E.CONSTANT R37, desc[UR10][R10.64+0xc] ;  /* 0x00000c0a0a257981 */ /* 0x000f22000c1e9900 */
[----:B--2--5:R-:W-:-:S04]  /*0770*/  FMUL R35, R18, R29 ;  /* 0x0000001d12237220 */ /* 0x024fc80000400000 */
[----:B------:R-:W-:-:S04]  /*0780*/  FFMA.SAT R29, R35, R12, 0.5 ;  /* 0x3f000000231d7423 */ /* 0x000fc8000000200c */
[----:B------:R-:W-:Y:S02]  /*0790*/  FFMA.RM R30, R29, R14, 12582913 ;  /* 0x4b4000011d1e7423 */ /* 0x000fe4000000400e */
[----:B------:R0:W2:Y:S02]  /*07a0*/  LDG.E.CONSTANT R29, desc[UR10][R8.64+0xc] ;  /* 0x00000c0a081d7981 */ /* 0x0000a4000c1e9900 */
[----:B------:R-:W-:-:S04]  /*07b0*/  FADD R16, R30, -12583039 ;  /* 0xcb40007f1e107421 */ /* 0x000fc80000000000 */
[----:B------:R-:W-:-:S04]  /*07c0*/  FFMA R16, R35, 1.4426950216293334961, -R16 ;  /* 0x3fb8aa3b23107823 */ /* 0x000fc80000000810 */
[----:B------:R-:W-:Y:S01]  /*07d0*/  FFMA R34, R35, 1.925963033500011079e-08, R16 ;  /* 0x32a5706023227823 */ /* 0x000fe20000000010 */
[----:B---3--:R-:W-:-:S05]  /*07e0*/  FMUL R33, R18, R33 ;  /* 0x0000002112217220 */ /* 0x008fca0000400000 */
[----:B------:R-:W1:Y:S01]  /*07f0*/  MUFU.EX2 R34, R34 ;  /* 0x0000002200227308 */ /* 0x000e620000000800 */
[----:B------:R-:W-:Y:S01]  /*0800*/  FFMA.SAT R35, R33, R12, 0.5 ;  /* 0x3f00000021237423 */ /* 0x000fe2000000200c */
[----:B0-----:R-:W-:-:S03]  /*0810*/  IADD3 R8, P0, PT, R32, UR18, RZ ;  /* 0x0000001220087c10 */ /* 0x001fc6000ff1e0ff */
[----:B------:R-:W-:Y:S01]  /*0820*/  FFMA.RM R16, R35, R14, 12582913 ;  /* 0x4b40000123107423 */ /* 0x000fe2000000400e */
[----:B------:R-:W-:Y:S01]  /*0830*/  SHF.L.U32 R30, R30, 0x17, RZ ;  /* 0x000000171e1e7819 */ /* 0x000fe200000006ff */
[----:B------:R-:W3:Y:S02]  /*0840*/  LDG.E.CONSTANT R35, desc[UR10][R10.64+0x8] ;  /* 0x0000080a0a237981 */ /* 0x000ee4000c1e9900 */
[----:B------:R-:W-:Y:S01]  /*0850*/  FADD R36, R16, -12583039 ;  /* 0xcb40007f10247421 */ /* 0x000fe20000000000 */
[----:B------:R-:W-:-:S03]  /*0860*/  IADD3.X R9, PT, PT, R31, UR19, RZ, P0, !PT ;  /* 0x000000131f097c10 */ /* 0x000fc600087fe4ff */
[----:B------:R-:W-:Y:S01]  /*0870*/  FFMA R36, R33, 1.4426950216293334961, -R36 ;  /* 0x3fb8aa3b21247823 */ /* 0x000fe20000000824 */
[----:B-1----:R-:W-:-:S03]  /*0880*/  FMUL R31, R30, R34 ;  /* 0x000000221e1f7220 */ /* 0x002fc60000400000 */
[----:B------:R-:W-:Y:S01]  /*0890*/  FFMA R36, R33, 1.925963033500011079e-08, R36 ;  /* 0x32a5706021247823 */ /* 0x000fe20000000024 */
[----:B------:R-:W3:Y:S01]  /*08a0*/  LDG.E.CONSTANT R30, desc[UR10][R8.64] ;  /* 0x0000000a081e7981 */ /* 0x000ee2000c1e9900 */
[----:B------:R-:W-:Y:S01]  /*08b0*/  FMUL R34, RZ, R31 ;  /* 0x0000001fff227220 */ /* 0x000fe20000400000 */
[----:B----4-:R-:W-:Y:S02]  /*08c0*/  FMUL R31, R18, R17 ;  /* 0x00000011121f7220 */ /* 0x010fe40000400000 */
[----:B------:R0:W4:Y:S01]  /*08d0*/  LDG.E.CONSTANT R33, desc[UR10][R10.64+0x4] ;  /* 0x0000040a0a217981 */ /* 0x000122000c1e9900 */
[----:B------:R-:W-:Y:S01]  /*08e0*/  SHF.L.U32 R17, R16, 0x17, RZ ;  /* 0x0000001710117819 */ /* 0x000fe200000006ff */
[----:B0-----:R-:W-:-:S04]  /*08f0*/  FFMA.SAT R11, R31, R12, 0.5 ;  /* 0x3f0000001f0b7423 */ /* 0x001fc8000000200c */
[----:B------:R-:W-:Y:S01]  /*0900*/  FFMA.RM R16, R11, R14, 12582913 ;  /* 0x4b4000010b107423 */ /* 0x000fe2000000400e */
[----:B------:R-:W-:Y:S01]  /*0910*/  FMUL R32, R18, R15 ;  /* 0x0000000f12207220 */ /* 0x000fe20000400000 */
[----:B------:R-:W3:Y:S02]  /*0920*/  LDG.E.CONSTANT R11, desc[UR10][R8.64+0x4] ;  /* 0x0000040a080b7981 */ /* 0x000ee4000c1e9900 */
[----:B------:R-:W-:-:S04]  /*0930*/  FADD R10, R16, -12583039 ;  /* 0xcb40007f100a7421 */ /* 0x000fc80000000000 */
[----:B------:R-:W-:Y:S01]  /*0940*/  FFMA R10, R31, 1.4426950216293334961, -R10 ;  /* 0x3fb8aa3b1f0a7823 */ /* 0x000fe2000000080a */
[----:B------:R-:W-:-:S03]  /*0950*/  FFMA R15, R5, R32, R34 ;  /* 0x00000020050f7223 */ /* 0x000fc60000000022 */
[----:B------:R-:W-:Y:S02]  /*0960*/  FFMA R32, R31, 1.925963033500011079e-08, R10 ;  /* 0x32a570601f207823 */ /* 0x000fe4000000000a */
[----:B------:R-:W3:Y:S04]  /*0970*/  LDG.E.CONSTANT R10, desc[UR10][R8.64+0x8] ;  /* 0x0000080a080a7981 */ /* 0x000ee8000c1e9900 */
[----:B------:R0:W3:Y:S01]  /*0980*/  LDG.E.CONSTANT R31, desc[UR10][R8.64+0xc] ;  /* 0x00000c0a081f7981 */ /* 0x0000e2000c1e9900 */
[----:B------:R-:W1:Y:S02]  /*0990*/  MUFU.EX2 R36, R36 ;  /* 0x0000002400247308 */ /* 0x000e640000000800 */
[----:B-1----:R-:W-:-:S04]  /*09a0*/  FMUL R17, R17, R36 ;  /* 0x0000002411117220 */ /* 0x002fc80000400000 */
[----:B0-----:R-:W-:Y:S01]  /*09b0*/  FMUL R8, RZ, R17 ;  /* 0x00000011ff087220 */ /* 0x001fe20000400000 */
[----:B--2---:R-:W-:-:S04]  /*09c0*/  FMUL R34, R18, R29 ;  /* 0x0000001d12227220 */ /* 0x004fc80000400000 */
[----:B------:R-:W-:-:S04]  /*09d0*/  FFMA.SAT R29, R34, R12, 0.5 ;  /* 0x3f000000221d7423 */ /* 0x000fc8000000200c */
[----:B------:R-:W-:-:S04]  /*09e0*/  FFMA.RM R29, R29, R14, 12582913 ;  /* 0x4b4000011d1d7423 */ /* 0x000fc8000000400e */
[----:B------:R-:W-:-:S04]  /*09f0*/  FADD R12, R29, -12583039 ;  /* 0xcb40007f1d0c7421 */ /* 0x000fc80000000000 */
[----:B------:R-:W-:-:S04]  /*0a00*/  FFMA R14, R34, 1.4426950216293334961, -R12 ;  /* 0x3fb8aa3b220e7823 */ /* 0x000fc8000000080c */
[----:B------:R-:W-:Y:S01]  /*0a10*/  FFMA R36, R34, 1.925963033500011079e-08, R14 ;  /* 0x32a5706022247823 */ /* 0x000fe2000000000e */
[----:B------:R-:W0:Y:S08]  /*0a20*/  MUFU.EX2 R12, R32 ;  /* 0x00000020000c7308 */ /* 0x000e300000000800 */
[----:B------:R-:W1:Y:S01]  /*0a30*/  MUFU.EX2 R14, R36 ;  /* 0x00000024000e7308 */ /* 0x000e620000000800 */
[----:B------:R-:W-:Y:S01]  /*0a40*/  SHF.L.U32 R29, R29, 0x17, RZ ;  /* 0x000000171d1d7819 */ /* 0x000fe200000006ff */
[----:B----4-:R-:W-:Y:S01]  /*0a50*/  FMUL R34, R18, R33 ;  /* 0x0000002112227220 */ /* 0x010fe20000400000 */
[----:B------:R-:W-:-:S03]  /*0a60*/  SHF.L.U32 R33, R16, 0x17, RZ ;  /* 0x0000001710217819 */ /* 0x000fc600000006ff */
[----:B------:R-:W-:Y:S01]  /*0a70*/  FFMA R17, R5, R34, R8 ;  /* 0x0000002205117223 */ /* 0x000fe20000000008 */
[C---:B------:R-:W-:Y:S01]  /*0a80*/  IMAD.WIDE.U32 R8, R13.reuse, 0x4, R20 ;  /* 0x000000040d087825 */ /* 0x040fe200078e0014 */
[----:B------:R-:W-:-:S03]  /*0a90*/  IADD3 R13, PT, PT, R13, 0x4, RZ ;  /* 0x000000040d0d7810 */ /* 0x000fc60007ffe0ff */
[----:B0-----:R-:W-:Y:S01]  /*0aa0*/  FMUL R12, R33, R12 ;  /* 0x0000000c210c7220 */ /* 0x001fe20000400000 */
[----:B-1----:R-:W-:Y:S01]  /*0ab0*/  FMUL R29, R29, R14 ;  /* 0x0000000e1d1d7220 */ /* 0x002fe20000400000 */
[----:B------:R-:W-:Y:S01]  /*0ac0*/  ISETP.NE.AND P0, PT, R13, UR7, PT ;  /* 0x000000070d007c0c */ /* 0x000fe2000bf05270 */
[----:B---3--:R-:W-:Y:S01]  /*0ad0*/  FFMA R30, R30, R15, R23 ;  /* 0x0000000f1e1e7223 */ /* 0x008fe20000000017 */
[C---:B------:R-:W-:Y:S01]  /*0ae0*/  FMUL R14, R18.reuse, R35 ;  /* 0x00000023120e7220 */ /* 0x040fe20000400000 */
[----:B------:R-:W-:Y:S01]  /*0af0*/  FMUL R16, R18, R37 ;  /* 0x0000002512107220 */ /* 0x000fe20000400000 */
[----:B------:R-:W-:Y:S01]  /*0b00*/  FMUL R12, RZ, R12 ;  /* 0x0000000cff0c7220 */ /* 0x000fe20000400000 */
[----:B------:R-:W-:Y:S01]  /*0b10*/  FMUL R23, RZ, R29 ;  /* 0x0000001dff177220 */ /* 0x000fe20000400000 */
[----:B------:R-:W-:Y:S02]  /*0b20*/  FFMA R11, R11, R17, R30 ;  /* 0x000000110b0b7223 */ /* 0x000fe4000000001e */
[C---:B------:R-:W-:Y:S01]  /*0b30*/  FFMA R29, R5.reuse, R14, R12 ;  /* 0x0000000e051d7223 */ /* 0x040fe2000000000c */
[----:B------:R-:W-:Y:S01]  /*0b40*/  FFMA R33, R5, R16, R23 ;  /* 0x0000001005217223 */ /* 0x000fe20000000017 */
[----:B------:R2:W-:Y:S04]  /*0b50*/  STG.E desc[UR10][R8.64], R15 ;  /* 0x0000000f08007986 */ /* 0x0005e8000c10190a */
[----:B------:R2:W-:Y:S01]  /*0b60*/  STG.E desc[UR10][R8.64+0x4], R17 ;  /* 0x0000041108007986 */ /* 0x0005e2000c10190a */
[----:B------:R-:W-:-:S03]  /*0b70*/  FFMA R10, R10, R29, R11 ;  /* 0x0000001d0a0a7223 */ /* 0x000fc6000000000b */
[----:B------:R2:W-:Y:S04]  /*0b80*/  STG.E desc[UR10][R8.64+0x8], R29 ;  /* 0x0000081d08007986 */ /* 0x0005e8000c10190a */
[----:B------:R2:W-:Y:S01]  /*0b90*/  STG.E desc[UR10][R8.64+0xc], R33 ;  /* 0x00000c2108007986 */ /* 0x0005e2000c10190a */
[----:B------:R-:W-:Y:S01]  /*0ba0*/  FFMA R23, R31, R33, R10 ;  /* 0x000000211f177223 */ /* 0x000fe2000000000a */
[----:B------:R-:W-:Y:S06]  /*0bb0*/  @P0 BRA `(.L_x_31) ;  /* 0xfffffff800a80947 */ /* 0x000fec000383ffff */
[----:B------:R-:W-:-:S07]  /*0bc0*/  MOV R11, UR7 ;  /* 0x00000007000b7c02 */ /* 0x000fce0008000f00 */
.L_x_30:
[----:B------:R-:W-:-:S09]  /*0bd0*/  UISETP.NE.AND UP0, UPT, UR14, URZ, UPT ;  /* 0x000000ff0e00728c */ /* 0x000fd2000bf05270 */
[----:B------:R-:W-:Y:S05]  /*0be0*/  BRA.U !UP0, `(.L_x_32) ;  /* 0x0000001508047547 */ /* 0x000fea000b800000 */
[----:B------:R-:W-:Y:S02]  /*0bf0*/  UIADD3 UR5, UPT, UPT, UR14, -0x1, URZ ;  /* 0xffffffff0e057890 */ /* 0x000fe4000fffe0ff */
[----:B------:R-:W-:Y:S02]  /*0c00*/  UISETP.NE.AND UP1, UPT, UR8, URZ, UPT ;  /* 0x000000ff0800728c */ /* 0x000fe4000bf25270 */
[----:B------:R-:W-:-:S09]  /*0c10*/  UISETP.NE.AND UP0, UPT, UR5, URZ, UPT ;  /* 0x000000ff0500728c */ /* 0x000fd2000bf05270 */
[----:B------:R-:W-:Y:S05]  /*0c20*/  BRA.U !UP0, `(.L_x_33) ;  /* 0x0000000108d07547 */ /* 0x000fea000b800000 */
[----:B------:R-:W0:Y:S01]  /*0c30*/  LDCU.128 UR20, c[0x0][0x390] ;  /* 0x00007200ff1477ac */ /* 0x000e220008000c00 */
[----:B--2---:R-:W-:Y:S01]  /*0c40*/  IADD3 R8, P0, PT, R4, R11, RZ ;  /* 0x0000000b04087210 */ /* 0x004fe20007f1e0ff */
[----:B------:R-:W1:Y:S03]  /*0c50*/  LDCU.64 UR18, c[0x0][0x3a0] ;  /* 0x00007400ff1277ac */ /* 0x000e660008000a00 */
[----:B------:R-:W-:Y:S02]  /*0c60*/  IADD3.X R9, PT, PT, RZ, R3, RZ, P0, !PT ;  /* 0x00000003ff097210 */ /* 0x000fe400007fe4ff */
[----:B0-----:R-:W-:-:S04]  /*0c70*/  LEA R30, P1, R8, UR20, 0x2 ;  /* 0x00000014081e7c11 */ /* 0x001fc8000f8210ff */
[----:B------:R-:W-:-:S05]  /*0c80*/  LEA.HI.X R31, R8, UR21, R9, 0x2, P1 ;  /* 0x00000015081f7c11 */ /* 0x000fca00088f1409 */
[----:B------:R-:W2:Y:S04]  /*0c90*/  LDG.E.CONSTANT R29, desc[UR10][R30.64] ;  /* 0x0000000a1e1d7981 */ /* 0x000ea8000c1e9900 */
[----:B------:R0:W3:Y:S01]  /*0ca0*/  LDG.E.CONSTANT R33, desc[UR10][R30.64+0x4] ;  /* 0x0000040a1e217981 */ /* 0x0000e2000c1e9900 */
[----:B------:R-:W-:-:S04]  /*0cb0*/  IADD3 R9, P0, PT, R11, R19, RZ ;  /* 0x000000130b097210 */ /* 0x000fc80007f1e0ff */
[----:B------:R-:W-:Y:S02]  /*0cc0*/  IADD3.X R10, PT, PT, RZ, R22, RZ, P0, !PT ;  /* 0x00000016ff0a7210 */ /* 0x000fe400007fe4ff */
[C---:B------:R-:W-:Y:S02]  /*0cd0*/  SHF.L.U32 R8, R9.reuse, 0x2, RZ ;  /* 0x0000000209087819 */ /* 0x040fe400000006ff */
[----:B------:R-:W-:Y:S02]  /*0ce0*/  SHF.L.U64.HI R9, R9, 0x2, R10 ;  /* 0x0000000209097819 */ /* 0x000fe4000001020a */
[----:B------:R-:W-:-:S04]  /*0cf0*/  IADD3 R14, P0, PT, R8, UR22, RZ ;  /* 0x00000016080e7c10 */ /* 0x000fc8000ff1e0ff */
[----:B------:R-:W-:-:S05]  /*0d00*/  IADD3.X R15, PT, PT, R9, UR23, RZ, P0, !PT ;  /* 0x00000017090f7c10 */ /* 0x000fca00087fe4ff */
[----:B------:R-:W4:Y:S04]  /*0d10*/  LDG.E.CONSTANT R13, desc[UR10][R14.64] ;  /* 0x0000000a0e0d7981 */ /* 0x000f28000c1e9900 */
[----:B------:R3:W4:Y:S01]  /*0d20*/  LDG.E.CONSTANT R17, desc[UR10][R14.64+0x4] ;  /* 0x0000040a0e117981 */ /* 0x000722000c1e9900 */
[----:B-1----:R-:W-:-:S04]  /*0d30*/  IADD3 R8, P0, PT, R8, UR18, RZ ;  /* 0x0000001208087c10 */ /* 0x002fc8000ff1e0ff */
[----:B------:R-:W-:-:S05]  /*0d40*/  IADD3.X R9, PT, PT, R9, UR19, RZ, P0, !PT ;  /* 0x0000001309097c10 */ /* 0x000fca00087fe4ff */
[----:B------:R-:W4:Y:S04]  /*0d50*/  LDG.E.CONSTANT R10, desc[UR10][R8.64] ;  /* 0x0000000a080a7981 */ /* 0x000f28000c1e9900 */
[----:B------:R1:W4:Y:S01]  /*0d60*/  LDG.E.CONSTANT R12, desc[UR10][R8.64+0x4] ;  /* 0x0000040a080c7981 */ /* 0x000322000c1e9900 */
[----:B0-----:R-:W-:Y:S01]  /*0d70*/  HFMA2 R30, -RZ, RZ, 0.96630859375, -0.0022525787353515625 ;  /* 0x3bbb989dff1e7431 */ /* 0x001fe200000001ff */
[----:B------:R-:W-:Y:S01]  /*0d80*/  MOV R31, 0x437c0000 ;  /* 0x437c0000001f7802 */ /* 0x000fe20000000f00 */
[C---:B--2--5:R-:W-:Y:S01]  /*0d90*/  FMUL R29, R18.reuse, R29 ;  /* 0x0000001d121d7220 */ /* 0x064fe20000400000 */
[----:B---3--:R-:W-:-:S03]  /*0da0*/  FMUL R33, R18, R33 ;  /* 0x0000002112217220 */ /* 0x008fc60000400000 */
[-C--:B------:R-:W-:Y:S01]  /*0db0*/  FFMA.SAT R16, R29, R30.reuse, 0.5 ;  /* 0x3f0000001d107423 */ /* 0x080fe2000000201e */
[----:B------:R-:W-:-:S03]  /*0dc0*/  FFMA.SAT R15, R33, R30, 0.5 ;  /* 0x3f000000210f7423 */ /* 0x000fc6000000201e */
[-C--:B------:R-:W-:Y:S01]  /*0dd0*/  FFMA.RM R16, R16, R31.reuse, 12582913 ;  /* 0x4b40000110107423 */ /* 0x080fe2000000401f */
[----:B------:R-:W-:-:S03]  /*0de0*/  FFMA.RM R15, R15, R31, 12582913 ;  /* 0x4b4000010f0f7423 */ /* 0x000fc6000000401f */
[C---:B------:R-:W-:Y:S01]  /*0df0*/  FADD R14, R16.reuse, -12583039 ;  /* 0xcb40007f100e7421 */ /* 0x040fe20000000000 */
[----:B------:R-:W-:Y:S01]  /*0e00*/  SHF.L.U32 R16, R16, 0x17, RZ ;  /* 0x0000001710107819 */ /* 0x000fe200000006ff */
[----:B-1----:R-:W-:Y:S02]  /*0e10*/  FADD R8, R15, -12583039 ;  /* 0xcb40007f0f087421 */ /* 0x002fe40000000000 */
[----:B------:R-:W-:Y:S01]  /*0e20*/  FFMA R14, R29, 1.4426950216293334961, -R14 ;  /* 0x3fb8aa3b1d0e7823 */ /* 0x000fe2000000080e */
[----:B------:R-:W-:Y:S01]  /*0e30*/  SHF.L.U32 R15, R15, 0x17, RZ ;  /* 0x000000170f0f7819 */ /* 0x000fe200000006ff */
[----:B------:R-:W-:Y:S02]  /*0e40*/  FFMA R8, R33, 1.4426950216293334961, -R8 ;  /* 0x3fb8aa3b21087823 */ /* 0x000fe40000000808 */
[----:B------:R-:W-:Y:S02]  /*0e50*/  FFMA R14, R29, 1.925963033500011079e-08, R14 ;  /* 0x32a570601d0e7823 */ /* 0x000fe4000000000e */
[----:B------:R-:W-:-:S02]  /*0e60*/  FFMA R33, R33, 1.925963033500011079e-08, R8 ;  /* 0x32a5706021217823 */ /* 0x000fc40000000008 */
[----:B------:R-:W0:Y:S01]  /*0e70*/  MUFU.EX2 R9, R14 ;  /* 0x0000000e00097308 */ /* 0x000e220000000800 */
[----:B----4-:R-:W-:-:S07]  /*0e80*/  FMUL R30, R18, R17 ;  /* 0x00000011121e7220 */ /* 0x010fce0000400000 */
[----:B------:R-:W1:Y:S01]  /*0e90*/  MUFU.EX2 R8, R33 ;  /* 0x0000002100087308 */ /* 0x000e620000000800 */
[----:B0-----:R-:W-:-:S04]  /*0ea0*/  FMUL R9, R16, R9 ;  /* 0x0000000910097220 */ /* 0x001fc80000400000 */
[----:B------:R-:W-:Y:S01]  /*0eb0*/  FMUL R16, RZ, R9 ;  /* 0x00000009ff107220 */ /* 0x000fe20000400000 */
[----:B-1----:R-:W-:Y:S01]  /*0ec0*/  FMUL R15, R15, R8 ;  /* 0x000000080f0f7220 */ /* 0x002fe20000400000 */
[----:B------:R-:W-:-:S03]  /*0ed0*/  FMUL R8, R18, R13 ;  /* 0x0000000d12087220 */ /* 0x000fc60000400000 */
[----:B------:R-:W-:Y:S01]  /*0ee0*/  FMUL R15, RZ, R15 ;  /* 0x0000000fff0f7220 */ /* 0x000fe20000400000 */
[----:B------:R-:W-:Y:S01]  /*0ef0*/  FFMA R13, R5, R8, R16 ;  /* 0x00000008050d7223 */ /* 0x000fe20000000010 */
[C---:B------:R-:W-:Y:S01]  /*0f00*/  IMAD.WIDE.U32 R8, R11.reuse, 0x4, R20 ;  /* 0x000000040b087825 */ /* 0x040fe200078e0014 */
[----:B------:R-:W-:-:S03]  /*0f10*/  IADD3 R11, PT, PT, R11, 0x2, RZ ;  /* 0x000000020b0b7810 */ /* 0x000fc60007ffe0ff */
[----:B------:R-:W-:Y:S01]  /*0f20*/  FFMA R15, R5, R30, R15 ;  /* 0x0000001e050f7223 */ /* 0x000fe2000000000f */
[----:B------:R-:W-:Y:S01]  /*0f30*/  FFMA R23, R10, R13, R23 ;  /* 0x0000000d0a177223 */ /* 0x000fe20000000017 */
[----:B------:R0:W-:Y:S03]  /*0f40*/  STG.E desc[UR10][R8.64], R13 ;  /* 0x0000000d08007986 */ /* 0x0001e6000c10190a */
[----:B------:R-:W-:Y:S01]  /*0f50*/  FFMA R23, R12, R15, R23 ;  /* 0x0000000f0c177223 */ /* 0x000fe20000000017 */
[----:B------:R0:W-:Y:S06]  /*0f60*/  STG.E desc[UR10][R8.64+0x4], R15 ;  /* 0x0000040f08007986 */ /* 0x0001ec000c10190a */
.L_x_33:
[----:B------:R-:W-:Y:S05]  /*0f70*/  BRA.U !UP1, `(.L_x_32) ;  /* 0x0000001109207547 */ /* 0x000fea000b800000 */
[----:B------:R-:W1:Y:S01]  /*0f80*/  LDCU.128 UR20, c[0x0][0x390] ;  /* 0x00007200ff1477ac */ /* 0x000e620008000c00 */
[----:B0-2---:R-:W-:Y:S01]  /*0f90*/  IADD3 R9, P0, PT, R4, R11, RZ ;  /* 0x0000000b04097210 */ /* 0x005fe20007f1e0ff */
[----:B------:R-:W0:Y:S03]  /*0fa0*/  LDCU.64 UR18, c[0x0][0x3a0] ;  /* 0x00007400ff1277ac */ /* 0x000e260008000a00 */
[----:B------:R-:W-:Y:S02]  /*0fb0*/  IADD3.X R10, PT, PT, RZ, R3, RZ, P0, !PT ;  /* 0x00000003ff0a7210 */ /* 0x000fe400007fe4ff */
[----:B-1----:R-:W-:-:S04]  /*0fc0*/  LEA R8, P1, R9, UR20, 0x2 ;  /* 0x0000001409087c11 */ /* 0x002fc8000f8210ff */
[----:B------:R-:W-:-:S06]  /*0fd0*/  LEA.HI.X R9, R9, UR21, R10, 0x2, P1 ;  /* 0x0000001509097c11 */ /* 0x000fcc00088f140a */
[----:B------:R1:W2:Y:S01]  /*0fe0*/  LDG.E.CONSTANT R9, desc[UR10][R8.64] ;  /* 0x0000000a08097981 */ /* 0x0002a2000c1e9900 */
[----:B------:R-:W-:-:S04]  /*0ff0*/  IADD3 R10, P0, PT, R11, R19, RZ ;  /* 0x000000130b0a7210 */ /* 0x000fc80007f1e0ff */
[----:B------:R-:W-:Y:S02]  /*1000*/  IADD3.X R13, PT, PT, RZ, R22, RZ, P0, !PT ;  /* 0x00000016ff0d7210 */ /* 0x000fe400007fe4ff */
[C---:B------:R-:W-:Y:S02]  /*1010*/  SHF.L.U32 R14, R10.reuse, 0x2, RZ ;  /* 0x000000020a0e7819 */ /* 0x040fe400000006ff */
[----:B------:R-:W-:Y:S02]  /*1020*/  SHF.L.U64.HI R10, R10, 0x2, R13 ;  /* 0x000000020a0a7819 */ /* 0x000fe4000001020d */
[----:B------:R-:W-:-:S04]  /*1030*/  IADD3 R12, P0, PT, R14, UR22, RZ ;  /* 0x000000160e0c7c10 */ /* 0x000fc8000ff1e0ff */
[----:B------:R-:W-:-:S06]  /*1040*/  IADD3.X R13, PT, PT, R10, UR23, RZ, P0, !PT ;  /* 0x000000170a0d7c10 */ /* 0x000fcc00087fe4ff */
[----:B------:R-:W3:Y:S01]  /*1050*/  LDG.E.CONSTANT R13, desc[UR10][R12.64] ;  /* 0x0000000a0c0d7981 */ /* 0x000ee2000c1e9900 */
[----:B0-----:R-:W-:-:S04]  /*1060*/  IADD3 R14, P0, PT, R14, UR18, RZ ;  /* 0x000000120e0e7c10 */ /* 0x001fc8000ff1e0ff */
[----:B------:R-:W-:-:S05]  /*1070*/  IADD3.X R15, PT, PT, R10, UR19, RZ, P0, !PT ;  /* 0x000000130a0f7c10 */ /* 0x000fca00087fe4ff */
[----:B------:R-:W4:Y:S01]  /*1080*/  LDG.E.CONSTANT R14, desc[UR10][R14.64] ;  /* 0x0000000a0e0e7981 */ /* 0x000f22000c1e9900 */
[----:B-1----:R-:W-:Y:S01]  /*1090*/  HFMA2 R8, -RZ, RZ, 0.96630859375, -0.0022525787353515625 ;  /* 0x3bbb989dff087431 */ /* 0x002fe200000001ff */
[----:B------:R-:W-:Y:S01]  /*10a0*/  MOV R17, 0x437c0000 ;  /* 0x437c000000117802 */ /* 0x000fe20000000f00 */
[----:B--2--5:R-:W-:-:S04]  /*10b0*/  FMUL R9, R18, R9 ;  /* 0x0000000912097220 */ /* 0x024fc80000400000 */
[----:B------:R-:W-:-:S04]  /*10c0*/  FFMA.SAT R8, R9, R8, 0.5 ;  /* 0x3f00000009087423 */ /* 0x000fc80000002008 */
[----:B------:R-:W-:-:S04]  /*10d0*/  FFMA.RM R8, R8, R17, 12582913 ;  /* 0x4b40000108087423 */ /* 0x000fc80000004011 */
[C---:B------:R-:W-:Y:S01]  /*10e0*/  FADD R10, R8.reuse, -12583039 ;  /* 0xcb40007f080a7421 */ /* 0x040fe20000000000 */
[----:B------:R-:W-:-:S03]  /*10f0*/  SHF.L.U32 R8, R8, 0x17, RZ ;  /* 0x0000001708087819 */ /* 0x000fc600000006ff */
[----:B------:R-:W-:-:S04]  /*1100*/  FFMA R10, R9, 1.4426950216293334961, -R10 ;  /* 0x3fb8aa3b090a7823 */ /* 0x000fc8000000080a */
[----:B------:R-:W-:Y:S01]  /*1110*/  FFMA R10, R9, 1.925963033500011079e-08, R10 ;  /* 0x32a57060090a7823 */ /* 0x000fe2000000000a */
[----:B---3--:R-:W-:-:S03]  /*1120*/  FMUL R18, R18, R13 ;  /* 0x0000000d12127220 */ /* 0x008fc60000400000 */
[----:B------:R-:W0:Y:S02]  /*1130*/  MUFU.EX2 R9, R10 ;  /* 0x0000000a00097308 */ /* 0x000e240000000800 */
[----:B0-----:R-:W-:-:S04]  /*1140*/  FMUL R8, R8, R9 ;  /* 0x0000000908087220 */ /* 0x001fc80000400000 */
[----:B------:R-:W-:Y:S01]  /*1150*/  FMUL R12, RZ, R8 ;  /* 0x00000008ff0c7220 */ /* 0x000fe20000400000 */
[----:B------:R-:W-:-:S04]  /*1160*/  IMAD.WIDE.U32 R8, R11, 0x4, R20 ;  /* 0x000000040b087825 */ /* 0x000fc800078e0014 */
[----:B------:R-:W-:-:S04]  /*1170*/  FFMA R11, R5, R18, R12 ;  /* 0x00000012050b7223 */ /* 0x000fc8000000000c */
[----:B----4-:R-:W-:Y:S01]  /*1180*/  FFMA R23, R14, R11, R23 ;  /* 0x0000000b0e177223 */ /* 0x010fe20000000017 */
[----:B------:R1:W-:Y:S01]  /*1190*/  STG.E desc[UR10][R8.64], R11 ;  /* 0x0000000b08007986 */ /* 0x0003e2000c10190a */
[----:B------:R-:W-:Y:S05]  /*11a0*/  BRA `(.L_x_32) ;  /* 0x0000000c00947947 */ /* 0x000fea0003800000 */
.L_x_29:
[----:B------:R-:W-:Y:S01]  /*11b0*/  UISETP.GE.U32.AND UP0, UPT, UR13, 0x3, UPT ;  /* 0x000000030d00788c */ /* 0x000fe2000bf06070 */
[----:B------:R-:W-:Y:S01]  /*11c0*/  HFMA2 R23, -RZ, RZ, 0, 0 ;  /* 0x00000000ff177431 */ /* 0x000fe200000001ff */
[----:B------:R-:W-:-:S07]  /*11d0*/  UMOV UR5, URZ ;  /* 0x000000ff00057c82 */ /* 0x000fce0008000000 */
[----:B------:R-:W-:Y:S05]  /*11e0*/  BRA.U !UP0, `(.L_x_34) ;  /* 0x0000000508bc7547 */ /* 0x000fea000b800000 */
[----:B------:R-:W0:Y:S01]  /*11f0*/  LDCU.64 UR22, c[0x0][0x390] ;  /* 0x00007200ff1677ac */ /* 0x000e220008000a00 */
[C---:B------:R-:W-:Y:S02]  /*1200*/  SHF.L.U32 R16, R19.reuse, 0x2, RZ ;  /* 0x0000000213107819 */ /* 0x040fe400000006ff */
[----:B------:R-:W-:Y:S01]  /*1210*/  SHF.L.U64.HI R17, R19, 0x2, R22 ;  /* 0x0000000213117819 */ /* 0x000fe20000010216 */
[----:B------:R-:W1:Y:S01]  /*1220*/  LDCU.64 UR18, c[0x0][0x398] ;  /* 0x00007300ff1277ac */ /* 0x000e620008000a00 */
[----:B------:R-:W-:Y:S02]  /*1230*/  IADD3 R12, P4, PT, R20, 0x8, RZ ;  /* 0x00000008140c7810 */ /* 0x000fe40007f9e0ff */
[----:B------:R-:W-:Y:S01]  /*1240*/  MOV R23, RZ ;  /* 0x000000ff00177202 */ /* 0x000fe20000000f00 */
[----:B------:R-:W2:Y:S01]  /*1250*/  LDCU.64 UR20, c[0x0][0x3a0] ;  /* 0x00007400ff1477ac */ /* 0x000ea20008000a00 */
[----:B------:R-:W-:Y:S01]  /*1260*/  IADD3.X R11, PT, PT, RZ, R21, RZ, P4, !PT ;  /* 0x00000015ff0b7210 */ /* 0x000fe200027fe4ff */
[----:B------:R-:W-:Y:S01]  /*1270*/  UIADD3 UR9, UPT, UPT, -UR7, URZ, URZ ;  /* 0x000000ff07097290 */ /* 0x000fe2000fffe1ff */
[----:B0-----:R-:W-:-:S02]  /*1280*/  LEA R8, P2, R4, UR22, 0x2 ;  /* 0x0000001604087c11 */ /* 0x001fc4000f8410ff */
[----:B-1----:R-:W-:Y:S02]  /*1290*/  IADD3 R14, P1, PT, R16, UR18, RZ ;  /* 0x00000012100e7c10 */ /* 0x002fe4000ff3e0ff */
[----:B------:R-:W-:Y:S02]  /*12a0*/  LEA.HI.X R9, R4, UR23, R3, 0x2, P2 ;  /* 0x0000001704097c11 */ /* 0x000fe400090f1403 */
[----:B--2---:R-:W-:Y:S02]  /*12b0*/  IADD3 R16, P0, PT, R16, UR20, RZ ;  /* 0x0000001410107c10 */ /* 0x004fe4000ff1e0ff */
[----:B------:R-:W-:Y:S02]  /*12c0*/  IADD3 R14, P2, PT, R14, 0x8, RZ ;  /* 0x000000080e0e7810 */ /* 0x000fe40007f5e0ff */
[----:B------:R-:W-:Y:S02]  /*12d0*/  IADD3 R16, P3, PT, R16, 0x8, RZ ;  /* 0x0000000810107810 */ /* 0x000fe40007f7e0ff */
[----:B------:R-:W-:-:S02]  /*12e0*/  IADD3 R8, P5, PT, R8, 0x8, RZ ;  /* 0x0000000808087810 */ /* 0x000fc40007fbe0ff */
[--C-:B------:R-:W-:Y:S02]  /*12f0*/  IADD3.X R15, PT, PT, RZ, UR19, R17.reuse, P2, P1 ;  /* 0x00000013ff0f7c10 */ /* 0x100fe400097e2411 */
[----:B------:R-:W-:Y:S02]  /*1300*/  IADD3.X R17, PT, PT, RZ, UR21, R17, P3, P0 ;  /* 0x00000015ff117c10 */ /* 0x000fe40009fe0411 */
[----:B------:R-:W-:-:S07]  /*1310*/  IADD3.X R9, PT, PT, RZ, R9, RZ, P5, !PT ;  /* 0x00000009ff097210 */ /* 0x000fce0002ffe4ff */
.L_x_35:
[----:B------:R-:W2:Y:S01]  /*1320*/  LDG.E.CONSTANT R29, desc[UR10][R8.64+-0x8] ;  /* 0xfffff80a081d7981 */ /* 0x000ea2000c1e9900 */
[----:B------:R-:W-:Y:S02]  /*1330*/  USHF.R.S32.HI UR5, URZ, 0x1f, UR16 ;  /* 0x0000001fff057899 */ /* 0x000fe40008011410 */
[----:B------:R-:W-:Y:S02]  /*1340*/  MOV R13, UR16 ;  /* 0x00000010000d7c02 */ /* 0x000fe40008000f00 */
[----:B------:R-:W-:Y:S01]  /*1350*/  MOV R10, R12 ;  /* 0x0000000c000a7202 */ /* 0x000fe20000000f00 */
[----:B------:R-:W-:Y:S01]  /*1360*/  USHF.L.U64.HI UR5, UR16, 0x2, UR5 ;  /* 0x0000000210057899 */ /* 0x000fe20008010205 */
[----:B------:R-:W3:Y:S02]  /*1370*/  LDG.E.CONSTANT R33, desc[UR10][R14.64+-0x8] ;  /* 0xfffff80a0e217981 */ /* 0x000ee4000c1e9900 */
[----:B------:R-:W-:-:S04]  /*1380*/  LEA R12, P0, R13, R10, 0x2 ;  /* 0x0000000a0d0c7211 */ /* 0x000fc800078010ff */
[----:B------:R-:W-:-:S05]  /*1390*/  IADD3.X R13, PT, PT, R11, UR5, RZ, P0, !PT ;  /* 0x000000050b0d7c10 */ /* 0x000fca00087fe4ff */
[----:B------:R-:W4:Y:S01]  /*13a0*/  LDG.E R31, desc[UR10][R12.64+-0x8] ;  /* 0xfffff80a0c1f7981 */ /* 0x000f22000c1e1900 */
[----:B------:R-:W-:Y:S02]  /*13b0*/  HFMA2 R30, -RZ, RZ, 0.96630859375, -0.0022525787353515625 ;  /* 0x3bbb989dff1e7431 */ /* 0x000fe400000001ff */
[----:B--2--5:R-:W-:Y:S01]  /*13c0*/  FMUL R35, R18, R29 ;  /* 0x0000001d12237220 */ /* 0x024fe20000400000 */
[----:B------:R-:W-:-:S03]  /*13d0*/  MOV R29, 0x437c0000 ;  /* 0x437c0000001d7802 */ /* 0x000fc60000000f00 */
[----:B------:R-:W-:-:S04]  /*13e0*/  FFMA.SAT R32, R35, R30, 0.5 ;  /* 0x3f00000023207423 */ /* 0x000fc8000000201e */
[----:B------:R-:W-:-:S04]  /*13f0*/  FFMA.RM R32, R32, R29, 12582913 ;  /* 0x4b40000120207423 */ /* 0x000fc8000000401d */
[----:B------:R-:W-:-:S04]  /*1400*/  FADD R34, R32, -12583039 ;  /* 0xcb40007f20227421 */ /* 0x000fc80000000000 */
[----:B------:R-:W-:-:S04]  /*1410*/  FFMA R34, R35, 1.4426950216293334961, -R34 ;  /* 0x3fb8aa3b23227823 */ /* 0x000fc80000000822 */
[----:B------:R-:W-:-:S04]  /*1420*/  FFMA R34, R35, 1.925963033500011079e-08, R34 ;  /* 0x32a5706023227823 */ /* 0x000fc80000000022 */
[----:B------:R-:W0:Y:S01]  /*1430*/  MUFU.EX2 R35, R34 ;  /* 0x0000002200237308 */ /* 0x000e220000000800 */
[----:B------:R-:W-:-:S05]  /*1440*/  SHF.L.U32 R32, R32, 0x17, RZ ;  /* 0x0000001720207819 */ /* 0x000fca00000006ff */
[----:B0-----:R-:W-:Y:S02]  /*1450*/  FMUL R36, R32, R35 ;  /* 0x0000002320247220 */ /* 0x001fe40000400000 */
[----:B------:R-:W2:Y:S04]  /*1460*/  LDG.E.CONSTANT R35, desc[UR10][R8.64+-0x4] ;  /* 0xfffffc0a08237981 */ /* 0x000ea8000c1e9900 */
[----:B------:R-:W2:Y:S01]  /*1470*/  LDG.E.CONSTANT R32, desc[UR10][R16.64+-0x8] ;  /* 0xfffff80a10207981 */ /* 0x000ea2000c1e9900 */
[----:B----4-:R-:W-:Y:S01]  /*1480*/  FMUL R31, R36, R31 ;  /* 0x0000001f241f7220 */ /* 0x010fe20000400000 */
[----:B---3--:R-:W-:Y:S02]  /*1490*/  FMUL R36, R18, R33 ;  /* 0x0000002112247220 */ /* 0x008fe40000400000 */
[----:B------:R-:W3:Y:S02]  /*14a0*/  LDG.E.CONSTANT R33, desc[UR10][R14.64+-0x4] ;  /* 0xfffffc0a0e217981 */ /* 0x000ee4000c1e9900 */
[----:B------:R-:W-:-:S05]  /*14b0*/  FFMA R37, R5, R36, R31 ;  /* 0x0000002405257223 */ /* 0x000fca000000001f */
[----:B------:R0:W-:Y:S04]  /*14c0*/  STG.E desc[UR10][R10.64+-0x8], R37 ;  /* 0xfffff8250a007986 */ /* 0x0001e8000c10190a */
[----:B------:R-:W4:Y:S01]  /*14d0*/  LDG.E R31, desc[UR10][R12.64+-0x4] ;  /* 0xfffffc0a0c1f7981 */ /* 0x000f22000c1e1900 */
[----:B--2---:R-:W-:Y:S01]  /*14e0*/  FMUL R35, R18, R35 ;  /* 0x0000002312237220 */ /* 0x004fe20000400000 */
[----:B------:R-:W-:-:S03]  /*14f0*/  FFMA R23, R32, R37, R23 ;  /* 0x0000002520177223 */ /* 0x000fc60000000017 */
[----:B------:R-:W-:Y:S01]  /*1500*/  FFMA.SAT R32, R35, R30, 0.5 ;  /* 0x3f00000023207423 */ /* 0x000fe2000000201e */
[----:B0-----:R-:W2:Y:S03]  /*1510*/  LDG.E.CONSTANT R37, desc[UR10][R14.64] ;  /* 0x0000000a0e257981 */ /* 0x001ea6000c1e9900 */
        /* <DEDUP_REMOVED lines=10> */
[----:B---3--:R-:W-:-:S04]  /*15c0*/  FMUL R36, R18, R33 ;  /* 0x0000002112247220 */ /* 0x008fc80000400000 */
[----:B------:R-:W-:-:S05]  /*15d0*/  FFMA R36, R5, R36, R31 ;  /* 0x0000002405247223 */ /* 0x000fca000000001f */
[----:B------:R0:W-:Y:S04]  /*15e0*/  STG.E desc[UR10][R10.64+-0x4], R36 ;  /* 0xfffffc240a007986 */ /* 0x0001e8000c10190a */
[----:B------:R-:W0:Y:S01]  /*15f0*/  LDG.E R33, desc[UR10][R12.64] ;  /* 0x0000000a0c217981 */ /* 0x000e22000c1e1900 */
[----:B--2---:R-:W-:Y:S01]  /*1600*/  FMUL R35, R18, R35 ;  /* 0x0000002312237220 */ /* 0x004fe20000400000 */
[----:B------:R-:W-:-:S03]  /*1610*/  FFMA R23, R32, R36, R23 ;  /* 0x0000002420177223 */ /* 0x000fc60000000017 */
[----:B------:R-:W-:-:S04]  /*1620*/  FFMA.SAT R32, R35, R30, 0.5 ;  /* 0x3f00000023207423 */ /* 0x000fc8000000201e */
[----:B------:R-:W-:-:S04]  /*1630*/  FFMA.RM R31, R32, R29, 12582913 ;  /* 0x4b400001201f7423 */ /* 0x000fc8000000401d */
[----:B------:R-:W-:-:S04]  /*1640*/  FADD R32, R31, -12583039 ;  /* 0xcb40007f1f207421 */ /* 0x000fc80000000000 */
[----:B------:R-:W-:-:S04]  /*1650*/  FFMA R32, R35, 1.4426950216293334961, -R32 ;  /* 0x3fb8aa3b23207823 */ /* 0x000fc80000000820 */
[----:B------:R-:W-:Y:S01]  /*1660*/  FFMA R32, R35, 1.925963033500011079e-08, R32 ;  /* 0x32a5706023207823 */ /* 0x000fe20000000020 */
[----:B------:R-:W-:Y:S01]  /*1670*/  SHF.L.U32 R31, R31, 0x17, RZ ;  /* 0x000000171f1f7819 */ /* 0x000fe200000006ff */
[----:B------:R-:W2:Y:S04]  /*1680*/  LDG.E.CONSTANT R35, desc[UR10][R14.64+0x4] ;  /* 0x0000040a0e237981 */ /* 0x000ea8000c1e9900 */
[----:B------:R-:W1:Y:S02]  /*1690*/  MUFU.EX2 R32, R32 ;  /* 0x0000002000207308 */ /* 0x000e640000000800 */
[----:B-1----:R-:W-:Y:S02]  /*16a0*/  FMUL R34, R31, R32 ;  /* 0x000000201f227220 */ /* 0x002fe40000400000 */
[----:B------:R1:W3:Y:S02]  /*16b0*/  LDG.E.CONSTANT R31, desc[UR10][R8.64+0x4] ;  /* 0x0000040a081f7981 */ /* 0x0002e4000c1e9900 */
[----:B0-----:R-:W-:Y:S01]  /*16c0*/  FMUL R36, R34, R33 ;  /* 0x0000002122247220 */ /* 0x001fe20000400000 */
[----:B------:R-:W-:Y:S01]  /*16d0*/  FMUL R34, R18, R37 ;  /* 0x0000002512227220 */ /* 0x000fe20000400000 */
[----:B------:R-:W4:Y:S03]  /*16e0*/  LDG.E.CONSTANT R32, desc[UR10][R16.64+0x4] ;  /* 0x0000040a10207981 */ /* 0x000f26000c1e9900 */
[----:B------:R-:W-:-:S02]  /*16f0*/  FFMA R33, R5, R34, R36 ;  /* 0x0000002205217223 */ /* 0x000fc40000000024 */
[----:B------:R0:W2:Y:S04]  /*1700*/  LDG.E.CONSTANT R34, desc[UR10][R16.64] ;  /* 0x0000000a10227981 */ /* 0x0000a8000c1e9900 */
[----:B------:R-:W-:Y:S04]  /*1710*/  STG.E desc[UR10][R10.64], R33 ;  /* 0x000000210a007986 */ /* 0x000fe8000c10190a */
[----:B------:R-:W4:Y:S01]  /*1720*/  LDG.E R12, desc[UR10][R12.64+0x4] ;  /* 0x0000040a0c0c7981 */ /* 0x000f22000c1e1900 */
[----:B------:R-:W-:-:S04]  /*1730*/  UIADD3 UR9, UPT, UPT, UR9, 0x4, URZ ;  /* 0x0000000409097890 */ /* 0x000fc8000fffe0ff */
[----:B------:R-:W-:Y:S01]  /*1740*/  UISETP.NE.AND UP0, UPT, UR9, URZ, UPT ;  /* 0x000000ff0900728c */ /* 0x000fe2000bf05270 */
[----:B-1----:R-:W-:Y:S02]  /*1750*/  IADD3 R8, P0, PT, R8, 0x10, RZ ;  /* 0x0000001008087810 */ /* 0x002fe40007f1e0ff */
[----:B------:R-:W-:Y:S02]  /*1760*/  IADD3 R14, P1, PT, R14, 0x10, RZ ;  /* 0x000000100e0e7810 */ /* 0x000fe40007f3e0ff */
[----:B0-----:R-:W-:Y:S02]  /*1770*/  IADD3 R16, P2, PT, R16, 0x10, RZ ;  /* 0x0000001010107810 */ /* 0x001fe40007f5e0ff */
[----:B------:R-:W-:Y:S02]  /*1780*/  IADD3.X R9, PT, PT, RZ, R9, RZ, P0, !PT ;  /* 0x00000009ff097210 */ /* 0x000fe400007fe4ff */
[----:B------:R-:W-:Y:S02]  /*1790*/  IADD3.X R15, PT, PT, RZ, R15, RZ, P1, !PT ;  /* 0x0000000fff0f7210 */ /* 0x000fe40000ffe4ff */
[----:B------:R-:W-:Y:S01]  /*17a0*/  IADD3.X R17, PT, PT, RZ, R17, RZ, P2, !PT ;  /* 0x00000011ff117210 */ /* 0x000fe200017fe4ff */
[----:B---3--:R-:W-:-:S04]  /*17b0*/  FMUL R31, R18, R31 ;  /* 0x0000001f121f7220 */ /* 0x008fc80000400000 */
[----:B------:R-:W-:-:S04]  /*17c0*/  FFMA.SAT R30, R31, R30, 0.5 ;  /* 0x3f0000001f1e7423 */ /* 0x000fc8000000201e */
[----:B------:R-:W-:-:S04]  /*17d0*/  FFMA.RM R30, R30, R29, 12582913 ;  /* 0x4b4000011e1e7423 */ /* 0x000fc8000000401d */
[----:B------:R-:W-:-:S04]  /*17e0*/  FADD R36, R30, -12583039 ;  /* 0xcb40007f1e247421 */ /* 0x000fc80000000000 */
[----:B------:R-:W-:-:S04]  /*17f0*/  FFMA R36, R31, 1.4426950216293334961, -R36 ;  /* 0x3fb8aa3b1f247823 */ /* 0x000fc80000000824 */
[----:B------:R-:W-:-:S04]  /*1800*/  FFMA R36, R31, 1.925963033500011079e-08, R36 ;  /* 0x32a570601f247823 */ /* 0x000fc80000000024 */
[----:B------:R-:W0:Y:S01]  /*1810*/  MUFU.EX2 R29, R36 ;  /* 0x00000024001d7308 */ /* 0x000e220000000800 */
[----:B------:R-:W-:Y:S01]  /*1820*/  SHF.L.U32 R30, R30, 0x17, RZ ;  /* 0x000000171e1e7819 */ /* 0x000fe200000006ff */
[----:B--2---:R-:W-:-:S04]  /*1830*/  FFMA R23, R34, R33, R23 ;  /* 0x0000002122177223 */ /* 0x004fc80000000017 */
[----:B0-----:R-:W-:-:S04]  /*1840*/  FMUL R29, R30, R29 ;  /* 0x0000001d1e1d7220 */ /* 0x001fc80000400000 */
[----:B----4-:R-:W-:Y:S01]  /*1850*/  FMUL R30, R29, R12 ;  /* 0x0000000c1d1e7220 */ /* 0x010fe20000400000 */
[----:B------:R-:W-:-:S04]  /*1860*/  FMUL R12, R18, R35 ;  /* 0x00000023120c7220 */ /* 0x000fc80000400000 */
[----:B------:R-:W-:Y:S01]  /*1870*/  FFMA R13, R5, R12, R30 ;  /* 0x0000000c050d7223 */ /* 0x000fe2000000001e */
[----:B------:R-:W-:-:S03]  /*1880*/  IADD3 R12, P3, PT, R10, 0x10, RZ ;  /* 0x000000100a0c7810 */ /* 0x000fc60007f7e0ff */
[----:B------:R-:W-:Y:S01]  /*1890*/  FFMA R23, R32, R13, R23 ;  /* 0x0000000d20177223 */ /* 0x000fe20000000017 */
[----:B------:R0:W-:Y:S02]  /*18a0*/  STG.E desc[UR10][R10.64+0x4], R13 ;  /* 0x0000040d0a007986 */ /* 0x0001e4000c10190a */
[----:B0-----:R-:W-:Y:S01]  /*18b0*/  IADD3.X R11, PT, PT, RZ, R11, RZ, P3, !PT ;  /* 0x0000000bff0b7210 */ /* 0x001fe20001ffe4ff */
[----:B------:R-:W-:Y:S06]  /*18c0*/  BRA.U UP0, `(.L_x_35) ;  /* 0xfffffff900947547 */ /* 0x000fec000b83ffff */
[----:B------:R-:W-:-:S05]  /*18d0*/  UMOV UR5, UR7 ;  /* 0x0000000700057c82 */ /* 0x000fca0008000000 */
.L_x_34:
[----:B------:R-:W-:-:S09]  /*18e0*/  UISETP.NE.AND UP0, UPT, UR14, URZ, UPT ;  /* 0x000000ff0e00728c */ /* 0x000fd2000bf05270 */
[----:B------:R-:W-:Y:S05]  /*18f0*/  BRA.U !UP0, `(.L_x_32) ;  /* 0x0000000508c07547 */ /* 0x000fea000b800000 */
[----:B------:R-:W-:Y:S02]  /*1900*/  UIADD3 UR9, UPT, UPT, UR14, -0x1, URZ ;  /* 0xffffffff0e097890 */ /* 0x000fe4000fffe0ff */
[----:B------:R-:W-:Y:S02]  /*1910*/  UISETP.NE.AND UP0, UPT, UR8, URZ, UPT ;  /* 0x000000ff0800728c */ /* 0x000fe4000bf05270 */
[----:B------:R-:W-:-:S09]  /*1920*/  UISETP.NE.AND UP1, UPT, UR9, URZ, UPT ;  /* 0x000000ff0900728c */ /* 0x000fd2000bf25270 */
[----:B------:R-:W-:Y:S05]  /*1930*/  BRA.U !UP1, `(.L_x_36) ;  /* 0x0000000109fc7547 */ /* 0x000fea000b800000 */
[----:B------:R-:W0:Y:S01]  /*1940*/  LDCU.128 UR20, c[0x0][0x390] ;  /* 0x00007200ff1477ac */ /* 0x000e220008000c00 */
[----:B------:R-:W-:Y:S01]  /*1950*/  IADD3 R8, P0, PT, R4, UR5, RZ ;  /* 0x0000000504087c10 */ /* 0x000fe2000ff1e0ff */
[----:B------:R-:W-:-:S03]  /*1960*/  UIADD3 UR15, UP1, UPT, UR5, UR16, URZ ;  /* 0x00000010050f7290 */ /* 0x000fc6000ff3e0ff */
[----:B------:R-:W-:Y:S01]  /*1970*/  IADD3.X R9, PT, PT, RZ, R3, RZ, P0, !PT ;  /* 0x00000003ff097210 */ /* 0x000fe200007fe4ff */
[----:B------:R-:W-:Y:S01]  /*1980*/  USHF.R.S32.HI UR9, URZ, 0x1f, UR16 ;  /* 0x0000001fff097899 */ /* 0x000fe20008011410 */
[----:B------:R-:W-:Y:S01]  /*1990*/  HFMA2 R17, -RZ, RZ, 0.96630859375, -0.0022525787353515625 ;  /* 0x3bbb989dff117431 */ /* 0x000fe200000001ff */
[----:B------:R-:W-:Y:S01]  /*19a0*/  MOV R37, UR5 ;  /* 0x0000000500257c02 */ /* 0x000fe20008000f00 */
[----:B------:R-:W1:Y:S01]  /*19b0*/  LDCU.64 UR18, c[0x0][0x3a0] ;  /* 0x00007400ff1277ac */ /* 0x000e620008000a00 */
[----:B0-----:R-:W-:-:S04]  /*19c0*/  LEA R14, P1, R8, UR20, 0x2 ;  /* 0x00000014080e7c11 */ /* 0x001fc8000f8210ff */
[----:B------:R-:W-:-:S05]  /*19d0*/  LEA.HI.X R15, R8, UR21, R9, 0x2, P1 ;  /* 0x00000015080f7c11 */ /* 0x000fca00088f1409 */
[----:B------:R-:W2:Y:S01]  /*19e0*/  LDG.E.CONSTANT R29, desc[UR10][R14.64] ;  /* 0x0000000a0e1d7981 */ /* 0x000ea2000c1e9900 */
[----:B------:R-:W-:Y:S01]  /*19f0*/  IADD3 R30, P0, PT, R19, UR5, RZ ;  /* 0x00000005131e7c10 */ /* 0x000fe2000ff1e0ff */
[----:B------:R-:W-:Y:S01]  /*1a00*/  UIADD3.X UR9, UPT, UPT, URZ, UR9, URZ, UP1, !UPT ;  /* 0x00000009ff097290 */ /* 0x000fe20008ffe4ff */
[----:B------:R-:W-:Y:S01]  /*1a10*/  MOV R11, UR15 ;  /* 0x0000000f000b7c02 */ /* 0x000fe20008000f00 */
[----:B------:R1:W3:Y:S01]  /*1a20*/  LDG.E.CONSTANT R31, desc[UR10][R14.64+0x4] ;  /* 0x0000040a0e1f7981 */ /* 0x0002e2000c1e9900 */
[----:B------:R-:W-:Y:S02]  /*1a30*/  IADD3.X R9, PT, PT, RZ, R22, RZ, P0, !PT ;  /* 0x00000016ff097210 */ /* 0x000fe400007fe4ff */
[----:B------:R-:W-:Y:S02]  /*1a40*/  LEA R8, P1, R11, R20, 0x2 ;  /* 0x000000140b087211 */ /* 0x000fe400078210ff */
[C---:B------:R-:W-:Y:S02]  /*1a50*/  SHF.L.U64.HI R16, R30.reuse, 0x2, R9 ;  /* 0x000000021e107819 */ /* 0x040fe40000010209 */
[----:B------:R-:W-:-:S02]  /*1a60*/  SHF.L.U32 R30, R30, 0x2, RZ ;  /* 0x000000021e1e7819 */ /* 0x000fc400000006ff */
[----:B------:R-:W-:Y:S02]  /*1a70*/  MOV R9, UR15 ;  /* 0x0000000f00097c02 */ /* 0x000fe40008000f00 */
[----:B------:R-:W-:Y:S02]  /*1a80*/  MOV R11, UR9 ;  /* 0x00000009000b7c02 */ /* 0x000fe40008000f00 */
[----:B------:R-:W-:Y:S02]  /*1a90*/  IADD3 R10, P0, PT, R30, UR22, RZ ;  /* 0x000000161e0a7c10 */ /* 0x000fe4000ff1e0ff */
[----:B------:R-:W-:Y:S02]  /*1aa0*/  LEA.HI.X R9, R9, R21, R11, 0x2, P1 ;  /* 0x0000001509097211 */ /* 0x000fe400008f140b */
[----:B------:R-:W-:-:S03]  /*1ab0*/  IADD3.X R11, PT, PT, R16, UR23, RZ, P0, !PT ;  /* 0x00000017100b7c10 */ /* 0x000fc600087fe4ff */
[----:B------:R-:W4:Y:S04]  /*1ac0*/  LDG.E R12, desc[UR10][R8.64] ;  /* 0x0000000a080c7981 */ /* 0x000f28000c1e1900 */
[----:B------:R-:W3:Y:S04]  /*1ad0*/  LDG.E.CONSTANT R13, desc[UR10][R10.64] ;  /* 0x0000000a0a0d7981 */ /* 0x000ee8000c1e9900 */
[----:B------:R-:W4:Y:S01]  /*1ae0*/  LDG.E.CONSTANT R11, desc[UR10][R10.64+0x4] ;  /* 0x0000040a0a0b7981 */ /* 0x000f22000c1e9900 */
[----:B-1----:R-:W-:-:S04]  /*1af0*/  IADD3 R14, P0, PT, R30, UR18, RZ ;  /* 0x000000121e0e7c10 */ /* 0x002fc8000ff1e0ff */
[----:B------:R-:W-:-:S05]  /*1b00*/  IADD3.X R15, PT, PT, R16, UR19, RZ, P0, !PT ;  /* 0x00000013100f7c10 */ /* 0x000fca00087fe4ff */
[----:B------:R-:W4:Y:S04]  /*1b10*/  LDG.E.CONSTANT R16, desc[UR10][R14.64] ;  /* 0x0000000a0e107981 */ /* 0x000f28000c1e9900 */
[----:B------:R-:W4:Y:S01]  /*1b20*/  LDG.E.CONSTANT R30, desc[UR10][R14.64+0x4] ;  /* 0x0000040a0e1e7981 */ /* 0x000f22000c1e9900 */
[----:B--2--5:R-:W-:Y:S01]  /*1b30*/  FMUL R32, R18, R29 ;  /* 0x0000001d12207220 */ /* 0x024fe20000400000 */
[----:B------:R-:W-:-:S03]  /*1b40*/  MOV R29, 0x437c0000 ;  /* 0x437c0000001d7802 */ /* 0x000fc60000000f00 */
[----:B------:R-:W-:-:S04]  /*1b50*/  FFMA.SAT R34, R32, R17, 0.5 ;  /* 0x3f00000020227423 */ /* 0x000fc80000002011 */
[----:B------:R-:W-:-:S04]  /*1b60*/  FFMA.RM R34, R34, R29, 12582913 ;  /* 0x4b40000122227423 */ /* 0x000fc8000000401d */
[----:B------:R-:W-:-:S04]  /*1b70*/  FADD R33, R34, -12583039 ;  /* 0xcb40007f22217421 */ /* 0x000fc80000000000 */
[----:B------:R-:W-:-:S04]  /*1b80*/  FFMA R33, R32, 1.4426950216293334961, -R33 ;  /* 0x3fb8aa3b20217823 */ /* 0x000fc80000000821 */
[----:B------:R-:W-:-:S06]  /*1b90*/  FFMA R33, R32, 1.925963033500011079e-08, R33 ;  /* 0x32a5706020217823 */ /* 0x000fcc0000000021 */
[----:B------:R-:W0:Y:S01]  /*1ba0*/  MUFU.EX2 R33, R33 ;  /* 0x0000002100217308 */ /* 0x000e220000000800 */
[----:B------:R-:W-:Y:S01]  /*1bb0*/  SHF.L.U32 R34, R34, 0x17, RZ ;  /* 0x0000001722227819 */ /* 0x000fe200000006ff */
[----:B---3--:R-:W-:-:S04]  /*1bc0*/  FMUL R32, R18, R13 ;  /* 0x0000000d12207220 */ /* 0x008fc80000400000 */
[----:B0-----:R-:W-:-:S04]  /*1bd0*/  FMUL R35, R34, R33 ;  /* 0x0000002122237220 */ /* 0x001fc80000400000 */
[----:B----4-:R-:W-:Y:S01]  /*1be0*/  FMUL R34, R35, R12 ;  /* 0x0000000c23227220 */ /* 0x010fe20000400000 */
[----:B------:R-:W-:-:S04]  /*1bf0*/  IMAD.WIDE.U32 R12, R37, 0x4, R20 ;  /* 0x00000004250c7825 */ /* 0x000fc800078e0014 */
[----:B------:R-:W-:-:S05]  /*1c00*/  FFMA R32, R5, R32, R34 ;  /* 0x0000002005207223 */ /* 0x000fca0000000022 */
[----:B------:R0:W-:Y:S04]  /*1c10*/  STG.E desc[UR10][R12.64], R32 ;  /* 0x000000200c007986 */ /* 0x0001e8000c10190a */
[----:B------:R1:W2:Y:S01]  /*1c20*/  LDG.E R8, desc[UR10][R8.64+0x4] ;  /* 0x0000040a08087981 */ /* 0x0002a2000c1e1900 */
[----:B------:R-:W-:-:S04]  /*1c30*/  FMUL R34, R18, R31 ;  /* 0x0000001f12227220 */ /* 0x000fc80000400000 */
[----:B------:R-:W-:-:S04]  /*1c40*/  FFMA.SAT R36, R34, R17, 0.5 ;  /* 0x3f00000022247423 */ /* 0x000fc80000002011 */
[----:B------:R-:W-:-:S04]  /*1c50*/  FFMA.RM R36, R36, R29, 12582913 ;  /* 0x4b40000124247423 */ /* 0x000fc8000000401d */
[----:B------:R-:W-:-:S04]  /*1c60*/  FADD R17, R36, -12583039 ;  /* 0xcb40007f24117421 */ /* 0x000fc80000000000 */
[----:B------:R-:W-:-:S04]  /*1c70*/  FFMA R17, R34, 1.4426950216293334961, -R17 ;  /* 0x3fb8aa3b22117823 */ /* 0x000fc80000000811 */
[----:B------:R-:W-:-:S06]  /*1c80*/  FFMA R17, R34, 1.925963033500011079e-08, R17 ;  /* 0x32a5706022117823 */ /* 0x000fcc0000000011 */
[----:B------:R-:W1:Y:S01]  /*1c90*/  MUFU.EX2 R17, R17 ;  /* 0x0000001100117308 */ /* 0x000e620000000800 */
[----:B------:R-:W-:-:S05]  /*1ca0*/  SHF.L.U32 R36, R36, 0x17, RZ ;  /* 0x0000001724247819 */ /* 0x000fca00000006ff */
[----:B-1----:R-:W-:Y:S01]  /*1cb0*/  FMUL R9, R36, R17 ;  /* 0x0000001124097220 */ /* 0x002fe20000400000 */
[----:B------:R-:W-:Y:S01]  /*1cc0*/  FFMA R23, R16, R32, R23 ;  /* 0x0000002010177223 */ /* 0x000fe20000000017 */
[----:B------:R-:W-:Y:S02]  /*1cd0*/  UIADD3 UR5, UPT, UPT, UR5, 0x2, URZ ;  /* 0x0000000205057890 */ /* 0x000fe4000fffe0ff */
[----:B--2---:R-:W-:Y:S01]  /*1ce0*/  FMUL R10, R9, R8 ;  /* 0x00000008090a7220 */ /* 0x004fe20000400000 */
[----:B------:R-:W-:-:S04]  /*1cf0*/  FMUL R8, R18, R11 ;  /* 0x0000000b12087220 */ /* 0x000fc80000400000 */
[----:B------:R-:W-:-:S05]  /*1d00*/  FFMA R9, R5, R8, R10 ;  /* 0x0000000805097223 */ /* 0x000fca000000000a */
[----:B------:R0:W-:Y:S01]  /*1d10*/  STG.E desc[UR10][R12.64+0x4], R9 ;  /* 0x000004090c007986 */ /* 0x0001e2000c10190a */
[----:B------:R-:W-:-:S07]  /*1d20*/  FFMA R23, R30, R9, R23 ;  /* 0x000000091e177223 */ /* 0x000fce0000000017 */
.L_x_36:
[----:B------:R-:W-:Y:S05]  /*1d30*/  BRA.U !UP0, `(.L_x_32) ;  /* 0x0000000108b07547 */ /* 0x000fea000b800000 */
[----:B------:R-:W1:Y:S01]  /*1d40*/  LDCU.128 UR20, c[0x0][0x390] ;  /* 0x00007200ff1477ac */ /* 0x000e620008000c00 */
[----:B------:R-:W-:Y:S01]  /*1d50*/  IADD3 R8, P0, PT, R4, UR5, RZ ;  /* 0x0000000504087c10 */ /* 0x000fe2000ff1e0ff */
[----:B------:R-:W-:-:S03]  /*1d60*/  UIADD3 UR15, UP0, UPT, UR5, UR16, URZ ;  /* 0x00000010050f7290 */ /* 0x000fc6000ff1e0ff */
[----:B0-----:R-:W-:Y:S01]  /*1d70*/  IADD3.X R9, PT, PT, RZ, R3, RZ, P0, !PT ;  /* 0x00000003ff097210 */ /* 0x001fe200007fe4ff */
[----:B------:R-:W-:Y:S01]  /*1d80*/  USHF.R.S32.HI UR9, URZ, 0x1f, UR16 ;  /* 0x0000001fff097899 */ /* 0x000fe20008011410 */
[----:B------:R-:W0:Y:S01]  /*1d90*/  LDCU.64 UR18, c[0x0][0x3a0] ;  /* 0x00007400ff1277ac */ /* 0x000e220008000a00 */
[----:B-1----:R-:W-:-:S04]  /*1da0*/  LEA R10, P1, R8, UR20, 0x2 ;  /* 0x00000014080a7c11 */ /* 0x002fc8000f8210ff */
[----:B------:R-:W-:-:S05]  /*1db0*/  LEA.HI.X R11, R8, UR21, R9, 0x2, P1 ;  /* 0x00000015080b7c11 */ /* 0x000fca00088f1409 */
[----:B------:R1:W2:Y:S01]  /*1dc0*/  LDG.E.CONSTANT R15, desc[UR10][R10.64] ;  /* 0x0000000a0a0f7981 */ /* 0x0002a2000c1e9900 */
[----:B------:R-:W-:Y:S01]  /*1dd0*/  IADD3 R13, P0, PT, R19, UR5, RZ ;  /* 0x00000005130d7c10 */ /* 0x000fe2000ff1e0ff */
[----:B------:R-:W-:Y:S01]  /*1de0*/  UIADD3.X UR9, UPT, UPT, URZ, UR9, URZ, UP0, !UPT ;  /* 0x00000009ff097290 */ /* 0x000fe200087fe4ff */
[----:B------:R-:W-:Y:S02]  /*1df0*/  MOV R9, UR15 ;  /* 0x0000000f00097c02 */ /* 0x000fe40008000f00 */
[----:B------:R-:W-:Y:S02]  /*1e00*/  IADD3.X R22, PT, PT, RZ, R22, RZ, P0, !PT ;  /* 0x00000016ff167210 */ /* 0x000fe400007fe4ff */
[C---:B------:R-:W-:Y:S02]  /*1e10*/  SHF.L.U32 R12, R13.reuse, 0x2, RZ ;  /* 0x000000020d0c7819 */ /* 0x040fe400000006ff */
[----:B------:R-:W-:Y:S02]  /*1e20*/  SHF.L.U64.HI R13, R13, 0x2, R22 ;  /* 0x000000020d0d7819 */ /* 0x000fe40000010216 */
[----:B------:R-:W-:-:S02]  /*1e30*/  IADD3 R8, P0, PT, R12, UR22, RZ ;  /* 0x000000160c087c10 */ /* 0x000fc4000ff1e0ff */
[----:B------:R-:W-:Y:S02]  /*1e40*/  MOV R17, UR15 ;  /* 0x0000000f00117c02 */ /* 0x000fe40008000f00 */
[----:B-1----:R-:W-:Y:S02]  /*1e50*/  LEA R10, P1, R9, R20, 0x2 ;  /* 0x00000014090a7211 */ /* 0x002fe400078210ff */
[----:B------:R-:W-:Y:S02]  /*1e60*/  MOV R11, UR9 ;  /* 0x00000009000b7c02 */ /* 0x000fe40008000f00 */
[----:B------:R-:W-:Y:S02]  /*1e70*/  IADD3.X R9, PT, PT, R13, UR23, RZ, P0, !PT ;  /* 0x000000170d097c10 */ /* 0x000fe400087fe4ff */
[----:B------:R-:W-:-:S04]  /*1e80*/  LEA.HI.X R11, R17, R21, R11, 0x2, P1 ;  /* 0x00000015110b7211 */ /* 0x000fc800008f140b */
[----:B------:R-:W3:Y:S04]  /*1e90*/  LDG.E.CONSTANT R9, desc[UR10][R8.64] ;  /* 0x0000000a08097981 */ /* 0x000ee8000c1e9900 */
[----:B------:R-:W4:Y:S01]  /*1ea0*/  LDG.E R11, desc[UR10][R10.64] ;  /* 0x0000000a0a0b7981 */ /* 0x000f22000c1e1900 */
[----:B0-----:R-:W-:-:S04]  /*1eb0*/  IADD3 R12, P0, PT, R12, UR18, RZ ;  /* 0x000000120c0c7c10 */ /* 0x001fc8000ff1e0ff */
[----:B------:R-:W-:-:S05]  /*1ec0*/  IADD3.X R13, PT, PT, R13, UR19, RZ, P0, !PT ;  /* 0x000000130d0d7c10 */ /* 0x000fca00087fe4ff */
[----:B------:R0:W4:Y:S01]  /*1ed0*/  LDG.E.CONSTANT R12, desc[UR10][R12.64] ;  /* 0x0000000a0c0c7981 */ /* 0x000122000c1e9900 */
[----:B------:R-:W-:Y:S01]  /*1ee0*/  HFMA2 R14, -RZ, RZ, 0.96630859375, -0.0022525787353515625 ;  /* 0x3bbb989dff0e7431 */ /* 0x000fe200000001ff */
[----:B------:R-:W-:Y:S02]  /*1ef0*/  MOV R17, 0x437c0000 ;  /* 0x437c000000117802 */ /* 0x000fe40000000f00 */
[----:B0-----:R-:W-:Y:S01]  /*1f00*/  MOV R13, UR5 ;  /* 0x00000005000d7c02 */ /* 0x001fe20008000f00 */
[----:B--2--5:R-:W-:-:S04]  /*1f10*/  FMUL R15, R18, R15 ;  /* 0x0000000f120f7220 */ /* 0x024fc80000400000 */
[----:B------:R-:W-:-:S04]  /*1f20*/  FFMA.SAT R14, R15, R14, 0.5 ;  /* 0x3f0000000f0e7423 */ /* 0x000fc8000000200e */
[----:B------:R-:W-:-:S04]  /*1f30*/  FFMA.RM R14, R14, R17, 12582913 ;  /* 0x4b4000010e0e7423 */ /* 0x000fc80000004011 */
[C---:B------:R-:W-:Y:S01]  /*1f40*/  FADD R8, R14.reuse, -12583039 ;  /* 0xcb40007f0e087421 */ /* 0x040fe20000000000 */
[----:B------:R-:W-:-:S03]  /*1f50*/  SHF.L.U32 R14, R14, 0x17, RZ ;  /* 0x000000170e0e7819 */ /* 0x000fc600000006ff */
[----:B------:R-:W-:-:S04]  /*1f60*/  FFMA R8, R15, 1.4426950216293334961, -R8 ;  /* 0x3fb8aa3b0f087823 */ /* 0x000fc80000000808 */
[----:B------:R-:W-:Y:S01]  /*1f70*/  FFMA R15, R15, 1.925963033500011079e-08, R8 ;  /* 0x32a570600f0f7823 */ /* 0x000fe20000000008 */
[----:B---3--:R-:W-:-:S05]  /*1f80*/  FMUL R18, R18, R9 ;  /* 0x0000000912127220 */ /* 0x008fca0000400000 */
[----:B------:R-:W0:Y:S01]  /*1f90*/  MUFU.EX2 R15, R15 ;  /* 0x0000000f000f7308 */ /* 0x000e220000000800 */
[----:B------:R-:W-:-:S04]  /*1fa0*/  IMAD.WIDE.U32 R8, R13, 0x4, R20 ;  /* 0x000000040d087825 */ /* 0x000fc800078e0014 */
[----:B0-----:R-:W-:-:S04]  /*1fb0*/  FMUL R14, R14, R15 ;  /* 0x0000000f0e0e7220 */ /* 0x001fc80000400000 */
[----:B----4-:R-:W-:-:S04]  /*1fc0*/  FMUL R14, R14, R11 ;  /* 0x0000000b0e0e7220 */ /* 0x010fc80000400000 */
[----:B------:R-:W-:-:S04]  /*1fd0*/  FFMA R11, R5, R18, R14 ;  /* 0x00000012050b7223 */ /* 0x000fc8000000000e */
[----:B------:R-:W-:Y:S01]  /*1fe0*/  FFMA R23, R12, R11, R23 ;  /* 0x0000000b0c177223 */ /* 0x000fe20000000017 */
[----:B------:R3:W-:Y:S06]  /*1ff0*/  STG.E desc[UR10][R8.64], R11 ;  /* 0x0000000b08007986 */ /* 0x0007ec000c10190a */
.L_x_32:
[----:B------:R-:W4:Y:S01]  /*2000*/  LDCU UR5, c[0x0][0x3d4] ;  /* 0x00007a80ff0577ac */ /* 0x000f220008000800 */
[----:B-----5:R-:W-:Y:S01]  /*2010*/  FFMA R5, R0, R5, R23 ;  /* 0x0000000500057223 */ /* 0x020fe20000000017 */
[----:B-1-3--:R-:W-:Y:S01]  /*2020*/  MOV R11, UR12 ;  /* 0x0000000c000b7c02 */ /* 0x00afe20008000f00 */
[----:B------:R-:W0:Y:S03]  /*2030*/  LDCU UR9, c[0x0][0x3d8] ;  /* 0x00007b00ff0977ac */ /* 0x000e260008000800 */
[----:B------:R1:W-:Y:S01]  /*2040*/  STG.E desc[UR10][R24.64], R5 ;  /* 0x0000000518007986 */ /* 0x0003e2000c10190a */
[----:B------:R-:W-:Y:S01]  /*2050*/  IMAD.WIDE R20, R11, 0x4, R20 ;  /* 0x000000040b147825 */ /* 0x000fe200078e0214 */
[----:B------:R-:W-:-:S04]  /*2060*/  UIADD3 UR4, UPT, UPT, UR4, 0x1, URZ ;  /* 0x0000000104047890 */ /* 0x000fc8000fffe0ff */
[----:B----4-:R-:W-:Y:S01]  /*2070*/  UISETP.NE.AND UP0, UPT, UR4, UR5, UPT ;  /* 0x000000050400728c */ /* 0x010fe2000bf05270 */
[----:B0-2---:R-:W-:-:S05]  /*2080*/  MOV R9, UR9 ;  /* 0x0000000900097c02 */ /* 0x005fca0008000f00 */
[----:B------:R-:W-:-:S04]  /*2090*/  IMAD.WIDE R26, R9, 0x4, R26 ;  /* 0x00000004091a7825 */ /* 0x000fc800078e021a */
[----:B------:R-:W-:-:S04]  /*20a0*/  IMAD.WIDE R6, R9, 0x4, R6 ;  /* 0x0000000409067825 */ /* 0x000fc800078e0206 */
[----:B------:R-:W-:Y:S01]  /*20b0*/  IMAD.WIDE R8, R9, 0x4, R24 ;  /* 0x0000000409087825 */ /* 0x000fe200078e0218 */
[----:B-1----:R-:W-:Y:S06]  /*20c0*/  BRA.U !UP0, `(.L_x_26) ;  /* 0x0000002908007547 */ /* 0x002fec000b800000 */
[----:B------:R-:W-:Y:S02]  /*20d0*/  MOV R24, R8 ;  /* 0x0000000800187202 */ /* 0x000fe40000000f00 */
[----:B------:R-:W-:Y:S01]  /*20e0*/  MOV R25, R9 ;  /* 0x0000000900197202 */ /* 0x000fe20000000f00 */
[----:B------:R-:W-:Y:S06]  /*20f0*/  BRA `(.L_x_37) ;  /* 0xffffffe400147947 */ /* 0x000fec000383ffff */
.L_x_28:
[----:B------:R-:W-:Y:S02]  /*2100*/  ULOP3.LUT UR8, UR6, 0x3, URZ, 0xc0, !UPT ;  /* 0x0000000306087892 */ /* 0x000fe4000f8ec0ff */
[----:B------:R-:W-:Y:S02]  /*2110*/  ULOP3.LUT UR14, UR6, 0x7ffffffc, URZ, 0xc0, !UPT ;  /* 0x7ffffffc060e7892 */ /* 0x000fe4000f8ec0ff */
[----:B------:R-:W-:Y:S01]  /*2120*/  ULOP3.LUT UR5, UR6, 0x1, URZ, 0xc0, !UPT ;  /* 0x0000000106057892 */ /* 0x000fe2000f8ec0ff */
[----:B------:R-:W-:-:S11]  /*2130*/  UMOV UR4, URZ ;  /* 0x000000ff00047c82 */ /* 0x000fd60008000000 */
.L_x_46:
[----:B0----5:R0:W5:Y:S01]  /*2140*/  LDG.E.CONSTANT R3, desc[UR10][R26.64] ;  /* 0x0000000a1a037981 */ /* 0x021162000c1e9900 */
[----:B------:R-:W1:Y:S03]  /*2150*/  LDCU UR6, c[0x0][0x3dc] ;  /* 0x00007b80ff0677ac */ /* 0x000e660008000800 */
[----:B------:R0:W5:Y:S01]  /*2160*/  LDG.E.CONSTANT R5, desc[UR10][R6.64] ;  /* 0x0000000a06057981 */ /* 0x000162000c1e9900 */
[----:B------:R-:W-:Y:S01]  /*2170*/  UISETP.NE.AND UP0, UPT, UR4, URZ, UPT ;  /* 0x000000ff0400728c */ /* 0x000fe2000bf05270 */
[----:B------:R-:W-:Y:S01]  /*2180*/  SHF.R.S32.HI R9, RZ, 0x1f, R28 ;  /* 0x0000001fff097819 */ /* 0x000fe2000001141c */
[----:B-1----:R-:W-:-:S06]  /*2190*/  UIMAD UR7, UR4, UR6, URZ ;  /* 0x00000006040772a4 */ /* 0x002fcc000f8e02ff */
[----:B------:R-:W-:-:S04]  /*21a0*/  IADD3 R8, P0, PT, R28, UR7, RZ ;  /* 0x000000071c087c10 */ /* 0x000fc8000ff1e0ff */
[----:B------:R-:W-:Y:S01]  /*21b0*/  IADD3.X R9, PT, PT, RZ, R9, RZ, P0, !PT ;  /* 0x00000009ff097210 */ /* 0x000fe200007fe4ff */
[----:B0-2---:R-:W-:Y:S08]  /*21c0*/  BRA.U UP0, `(.L_x_38) ;  /* 0x0000000d004c7547 */ /* 0x005ff0000b800000 */
        /* <DEDUP_REMOVED lines=8> */
.L_x_40:
[----:B0-----:R-:W-:Y:S01]  /*2250*/  SHF.R.S32.HI R11, RZ, 0x1f, R4 ;  /* 0x0000001fff0b7819 */ /* 0x001fe20000011404 */
[----:B------:R-:W2:Y:S01]  /*2260*/  LDC.64 R16, c[0x0][0x3b0] ;  /* 0x0000ec00ff107b82 */ /* 0x000ea20000000a00 */
[----:B------:R-:W-:-:S04]  /*2270*/  IADD3 R10, P0, PT, R4, R23, RZ ;  /* 0x00000017040a7210 */ /* 0x000fc80007f1e0ff */
[----:B------:R-:W-:Y:S02]  /*2280*/  IADD3.X R11, PT, PT, RZ, R11, RZ, P0, !PT ;  /* 0x0000000bff0b7210 */ /* 0x000fe400007fe4ff */
[----:B-1----:R-:W-:-:S04]  /*2290*/  LEA R14, P0, R10, UR16, 0x2 ;  /* 0x000000100a0e7c11 */ /* 0x002fc8000f8010ff */
[----:B------:R-:W-:-:S05]  /*22a0*/  LEA.HI.X R15, R10, UR17, R11, 0x2, P0 ;  /* 0x000000110a0f7c11 */ /* 0x000fca00080f140b */
[----:B------:R-:W3:Y:S04]  /*22b0*/  LDG.E.CONSTANT R22, desc[UR10][R14.64] ;  /* 0x0000000a0e167981 */ /* 0x000ee8000c1e9900 */
[----:B------:R-:W4:Y:S01]  /*22c0*/  LDG.E.CONSTANT R30, desc[UR10][R14.64+0x4] ;  /* 0x0000040a0e1e7981 */ /* 0x000f22000c1e9900 */
[----:B------:R-:W-:Y:S01]  /*22d0*/  IMAD R10, R2, UR12, R4 ;  /* 0x0000000c020a7c24 */ /* 0x000fe2000f8e0204 */
[----:B------:R-:W-:-:S04]  /*22e0*/  IADD3 R11, P0, PT, R23, R8, RZ ;  /* 0x00000008170b7210 */ /* 0x000fc80007f1e0ff */
[----:B------:R-:W-:Y:S02]  /*22f0*/  IADD3 R13, PT, PT, R10, R23, RZ ;  /* 0x000000170a0d7210 */ /* 0x000fe40007ffe0ff */
[----:B------:R-:W-:Y:S02]  /*2300*/  IADD3.X R12, PT, PT, RZ, R9, RZ, P0, !PT ;  /* 0x00000009ff0c7210 */ /* 0x000fe400007fe4ff */
[----:B------:R-:W-:Y:S01]  /*2310*/  SHF.L.U32 R10, R11, 0x2, RZ ;  /* 0x000000020b0a7819 */ /* 0x000fe200000006ff */
[----:B--2---:R-:W-:Y:S01]  /*2320*/  IMAD.WIDE R16, R13, 0x4, R16 ;  /* 0x000000040d107825 */ /* 0x004fe200078e0210 */
[----:B------:R-:W-:Y:S02]  /*2330*/  SHF.L.U64.HI R11, R11, 0x2, R12 ;  /* 0x000000020b0b7819 */ /* 0x000fe4000001020c */
[----:B------:R-:W-:Y:S02]  /*2340*/  IADD3 R12, P0, PT, R10, UR18, RZ ;  /* 0x000000120a0c7c10 */ /* 0x000fe4000ff1e0ff */
[----:B------:R-:W2:Y:S02]  /*2350*/  LDG.E.CONSTANT R29, desc[UR10][R16.64] ;  /* 0x0000000a101d7981 */ /* 0x000ea4000c1e9900 */
[----:B------:R-:W-:-:S05]  /*2360*/  IADD3.X R13, PT, PT, R11, UR19, RZ, P0, !PT ;  /* 0x000000130b0d7c10 */ /* 0x000fca00087fe4ff */
[----:B------:R-:W2:Y:S01]  /*2370*/  LDG.E.CONSTANT R32, desc[UR10][R12.64] ;  /* 0x0000000a0c207981 */ /* 0x000ea2000c1e9900 */
[----:B------:R-:W-:Y:S01]  /*2380*/  HFMA2 R18, -RZ, RZ, 0.96630859375, -0.0022525787353515625 ;  /* 0x3bbb989dff127431 */ /* 0x000fe200000001ff */
[----:B0-----:R-:W-:-:S04]  /*2390*/  IADD3 R10, P0, PT, R10, UR20, RZ ;  /* 0x000000140a0a7c10 */ /* 0x001fc8000ff1e0ff */
[----:B------:R-:W-:Y:S01]  /*23a0*/  IADD3.X R11, PT, PT, R11, UR21, RZ, P0, !PT ;  /* 0x000000150b0b7c10 */ /* 0x000fe200087fe4ff */
[----:B---3-5:R-:W-:Y:S01]  /*23b0*/  FMUL R33, R5, R22 ;  /* 0x0000001605217220 */ /* 0x028fe20000400000 */
[----:B------:R-:W-:-:S03]  /*23c0*/  MOV R22, 0x437c0000 ;  /* 0x437c000000167802 */ /* 0x000fc60000000f00 */
[----:B------:R-:W-:-:S04]  /*23d0*/  FFMA.SAT R31, R33, R18, 0.5 ;  /* 0x3f000000211f7423 */ /* 0x000fc80000002012 */
[----:B------:R-:W-:-:S04]  /*23e0*/  FFMA.RM R31, R31, R22, 12582913 ;  /* 0x4b4000011f1f7423 */ /* 0x000fc80000004016 */
[----:B------:R-:W-:-:S04]  /*23f0*/  FADD R34, R31, -12583039 ;  /* 0xcb40007f1f227421 */ /* 0x000fc80000000000 */
[----:B------:R-:W-:-:S04]  /*2400*/  FFMA R34, R33, 1.4426950216293334961, -R34 ;  /* 0x3fb8aa3b21227823 */ /* 0x000fc80000000822 */
[----:B------:R-:W-:-:S06]  /*2410*/  FFMA R34, R33, 1.925963033500011079e-08, R34 ;  /* 0x32a5706021227823 */ /* 0x000fcc0000000022 */
[----:B------:R-:W0:Y:S01]  /*2420*/  MUFU.EX2 R34, R34 ;  /* 0x0000002200227308 */ /* 0x000e220000000800 */
[----:B----4-:R-:W-:Y:S01]  /*2430*/  FMUL R35, R5, R30 ;  /* 0x0000001e05237220 */ /* 0x010fe20000400000 */
[----:B------:R-:W-:-:S03]  /*2440*/  SHF.L.U32 R31, R31, 0x17, RZ ;  /* 0x000000171f1f7819 */ /* 0x000fc600000006ff */
[----:B------:R-:W-:-:S04]  /*2450*/  FFMA.SAT R33, R35, R18, 0.5 ;  /* 0x3f00000023217423 */ /* 0x000fc80000002012 */
[----:B------:R-:W-:-:S04]  /*2460*/  FFMA.RM R33, R33, R22, 12582913 ;  /* 0x4b40000121217423 */ /* 0x000fc80000004016 */
[----:B------:R-:W-:Y:S01]  /*2470*/  FADD R36, R33, -12583039 ;  /* 0xcb40007f21247421 */ /* 0x000fe20000000000 */
[----:B0-----:R-:W-:Y:S02]  /*2480*/  FMUL R30, R31, R34 ;  /* 0x000000221f1e7220 */ /* 0x001fe40000400000 */
[----:B------:R-:W3:Y:S01]  /*2490*/  LDG.E.CONSTANT R31, desc[UR10][R14.64+0x8] ;  /* 0x0000080a0e1f7981 */ /* 0x000ee2000c1e9900 */
[----:B------:R-:W-:-:S04]  /*24a0*/  FFMA R36, R35, 1.4426950216293334961, -R36 ;  /* 0x3fb8aa3b23247823 */ /* 0x000fc80000000824 */
[----:B------:R-:W-:Y:S01]  /*24b0*/  FFMA R35, R35, 1.925963033500011079e-08, R36 ;  /* 0x32a5706023237823 */ /* 0x000fe20000000024 */
[----:B--2---:R-:W-:Y:S02]  /*24c0*/  FMUL R36, R30, R29 ;  /* 0x0000001d1e247220 */ /* 0x004fe40000400000 */
[----:B------:R-:W2:Y:S01]  /*24d0*/  LDG.E.CONSTANT R30, desc[UR10][R16.64+0x4] ;  /* 0x0000040a101e7981 */ /* 0x000ea2000c1e9900 */
[----:B------:R-:W-:-:S04]  /*24e0*/  FMUL R32, R5, R32 ;  /* 0x0000002005207220 */ /* 0x000fc80000400000 */
[----:B------:R-:W-:Y:S02]  /*24f0*/  FFMA R29, R3, R32, R36 ;  /* 0x00000020031d7223 */ /* 0x000fe40000000024 */
[----:B------:R-:W4:Y:S04]  /*2500*/  LDG.E.CONSTANT R32, desc[UR10][R12.64+0x4] ;  /* 0x0000040a0c207981 */ /* 0x000f28000c1e9900 */
[----:B------:R-:W4:Y:S01]  /*2510*/  LDG.E.CONSTANT R36, desc[UR10][R10.64] ;  /* 0x0000000a0a247981 */ /* 0x000f22000c1e9900 */
[----:B------:R-:W0:Y:S01]  /*2520*/  MUFU.EX2 R34, R35 ;  /* 0x0000002300227308 */ /* 0x000e220000000800 */
[----:B------:R-:W-:-:S05]  /*2530*/  SHF.L.U32 R33, R33, 0x17, RZ ;  /* 0x0000001721217819 */ /* 0x000fca00000006ff */
[----:B0-----:R-:W-:Y:S02]  /*2540*/  FMUL R33, R33, R34 ;  /* 0x0000002221217220 */ /* 0x001fe40000400000 */
[----:B------:R3:W4:Y:S02]  /*2550*/  LDG.E.CONSTANT R34, desc[UR10][R14.64+0xc] ;  /* 0x00000c0a0e227981 */ /* 0x000724000c1e9900 */
[----:B---3--:R-:W-:-:S04]  /*2560*/  FMUL R15, R5, R31 ;  /* 0x0000001f050f7220 */ /* 0x008fc80000400000 */
[----:B------:R-:W-:-:S04]  /*2570*/  FFMA.SAT R31, R15, R18, 0.5 ;  /* 0x3f0000000f1f7423 */ /* 0x000fc80000002012 */
[----:B------:R-:W-:Y:S01]  /*2580*/  FFMA.RM R31, R31, R22, 12582913 ;  /* 0x4b4000011f1f7423 */ /* 0x000fe20000004016 */
[----:B--2---:R-:W-:-:S03]  /*2590*/  FMUL R37, R33, R30 ;  /* 0x0000001e21257220 */ /* 0x004fc60000400000 */
[----:B------:R-:W-:-:S04]  /*25a0*/  FADD R30, R31, -12583039 ;  /* 0xcb40007f1f1e7421 */ /* 0x000fc80000000000 */
[----:B------:R-:W-:Y:S01]  /*25b0*/  FFMA R30, R15, 1.4426950216293334961, -R30 ;  /* 0x3fb8aa3b0f1e7823 */ /* 0x000fe2000000081e */
[----:B----4-:R-:W-:Y:S02]  /*25c0*/  FMUL R35, R5, R32 ;  /* 0x0000002005237220 */ /* 0x010fe40000400000 */
[----:B------:R-:W2:Y:S01]  /*25d0*/  LDG.E.CONSTANT R32, desc[UR10][R16.64+0xc] ;  /* 0x00000c0a10207981 */ /* 0x000ea2000c1e9900 */
[----:B------:R-:W-:Y:S01]  /*25e0*/  FFMA R30, R15, 1.925963033500011079e-08, R30 ;  /* 0x32a570600f1e7823 */ /* 0x000fe2000000001e */
[----:B------:R-:W-:Y:S02]  /*25f0*/  FFMA R37, R3, R35, R37 ;  /* 0x0000002303257223 */ /* 0x000fe40000000025 */
[----:B------:R-:W3:Y:S01]  /*2600*/  LDG.E.CONSTANT R35, desc[UR10][R12.64+0x8] ;  /* 0x0000080a0c237981 */ /* 0x000ee2000c1e9900 */
[----:B------:R0:W1:Y:S01]  /*2610*/  MUFU.EX2 R33, R30 ;  /* 0x0000001e00217308 */ /* 0x0000620000000800 */
[----:B------:R-:W-:Y:S02]  /*2620*/  SHF.L.U32 R14, R31, 0x17, RZ ;  /* 0x000000171f0e7819 */ /* 0x000fe400000006ff */
[----:B------:R-:W4:Y:S04]  /*2630*/  LDG.E.CONSTANT R31, desc[UR10][R10.64+0x4] ;  /* 0x0000040a0a1f7981 */ /* 0x000f28000c1e9900 */
[----:B0-----:R0:W4:Y:S04]  /*2640*/  LDG.E.CONSTANT R30, desc[UR10][R16.64+0x8] ;  /* 0x0000080a101e7981 */ /* 0x001128000c1e9900 */
[----:B------:R1:W4:Y:S01]  /*2650*/  LDG.E.CONSTANT R12, desc[UR10][R12.64+0xc] ;  /* 0x00000c0a0c0c7981 */ /* 0x000322000c1e9900 */
[----:B------:R-:W-:-:S03]  /*2660*/  FFMA R36, R36, R29, R19 ;  /* 0x0000001d24247223 */ /* 0x000fc60000000013 */
[----:B------:R-:W4:Y:S04]  /*2670*/  LDG.E.CONSTANT R19, desc[UR10][R10.64+0x8] ;  /* 0x0000080a0a137981 */ /* 0x000f28000c1e9900 */
[----:B------:R3:W4:Y:S01]  /*2680*/  LDG.E.CONSTANT R16, desc[UR10][R10.64+0xc] ;  /* 0x00000c0a0a107981 */ /* 0x000722000c1e9900 */
[----:B0-----:R-:W-:-:S04]  /*2690*/  FMUL R17, R5, R34 ;  /* 0x0000002205117220 */ /* 0x001fc80000400000 */
[----:B------:R-:W-:-:S04]  /*26a0*/  FFMA.SAT R18, R17, R18, 0.5 ;  /* 0x3f00000011127423 */ /* 0x000fc80000002012 */
[----:B------:R-:W-:-:S04]  /*26b0*/  FFMA.RM R18, R18, R22, 12582913 ;  /* 0x4b40000112127423 */ /* 0x000fc80000004016 */
[----:B------:R-:W-:-:S04]  /*26c0*/  FADD R22, R18, -12583039 ;  /* 0xcb40007f12167421 */ /* 0x000fc80000000000 */
[----:B------:R-:W-:-:S04]  /*26d0*/  FFMA R22, R17, 1.4426950216293334961, -R22 ;  /* 0x3fb8aa3b11167823 */ /* 0x000fc80000000816 */
[----:B------:R-:W-:-:S04]  /*26e0*/  FFMA R22, R17, 1.925963033500011079e-08, R22 ;  /* 0x32a5706011167823 */ /* 0x000fc80000000016 */
[----:B-1----:R-:W0:Y:S01]  /*26f0*/  MUFU.EX2 R13, R22 ;  /* 0x00000016000d7308 */ /* 0x002e220000000800 */
[----:B------:R-:W-:Y:S01]  /*2700*/  FMUL R33, R14, R33 ;  /* 0x000000210e217220 */ /* 0x000fe20000400000 */
[----:B------:R-:W-:Y:S01]  /*2710*/  SHF.L.U32 R18, R18, 0x17, RZ ;  /* 0x0000001712127819 */ /* 0x000fe200000006ff */
[C---:B------:R-:W-:Y:S01]  /*2720*/  IMAD.WIDE.U32 R14, R23.reuse, 0x4, R20 ;  /* 0x00000004170e7825 */ /* 0x040fe200078e0014 */
[----:B------:R-:W-:-:S04]  /*2730*/  IADD3 R23, PT, PT, R23, 0x4, RZ ;  /* 0x0000000417177810 */ /* 0x000fc80007ffe0ff */
[----:B------:R-:W-:Y:S01]  /*2740*/  ISETP.NE.AND P0, PT, R23, UR14, PT ;  /* 0x0000000e17007c0c */ /* 0x000fe2000bf05270 */
[----:B0-----:R-:W-:Y:S01]  /*2750*/  FMUL R13, R18, R13 ;  /* 0x0000000d120d7220 */ /* 0x001fe20000400000 */
[----:B------:R0:W-:Y:S04]  /*2760*/  STG.E desc[UR10][R14.64], R29 ;  /* 0x0000001d0e007986 */ /* 0x0001e8000c10190a */
[----:B------:R0:W-:Y:S01]  /*2770*/  STG.E desc[UR10][R14.64+0x4], R37 ;  /* 0x000004250e007986 */ /* 0x0001e2000c10190a */
[----:B--2---:R-:W-:Y:S01]  /*2780*/  FMUL R13, R13, R32 ;  /* 0x000000200d0d7220 */ /* 0x004fe20000400000 */
[----:B---3--:R-:W-:Y:S01]  /*2790*/  FMUL R10, R5, R35 ;  /* 0x00000023050a7220 */ /* 0x008fe20000400000 */
[----:B----4-:R-:W-:Y:S01]  /*27a0*/  FFMA R36, R31, R37, R36 ;  /* 0x000000251f247223 */ /* 0x010fe20000000024 */
[----:B------:R-:W-:Y:S01]  /*27b0*/  FMUL R30, R33, R30 ;  /* 0x0000001e211e7220 */ /* 0x000fe20000400000 */
[----:B------:R-:W-:-:S03]  /*27c0*/  FMUL R12, R5, R12 ;  /* 0x0000000c050c7220 */ /* 0x000fc60000400000 */
[C---:B------:R-:W-:Y:S01]  /*27d0*/  FFMA R11, R3.reuse, R10, R30 ;  /* 0x0000000a030b7223 */ /* 0x040fe2000000001e */
[----:B------:R-:W-:-:S03]  /*27e0*/  FFMA R13, R3, R12, R13 ;  /* 0x0000000c030d7223 */ /* 0x000fc6000000000d */
[----:B------:R-:W-:Y:S01]  /*27f0*/  FFMA R19, R19, R11, R36 ;  /* 0x0000000b13137223 */ /* 0x000fe20000000024 */
[----:B------:R0:W-:Y:S04]  /*2800*/  STG.E desc[UR10][R14.64+0x8], R11 ;  /* 0x0000080b0e007986 */ /* 0x0001e8000c10190a */
[----:B------:R0:W-:Y:S01]  /*2810*/  STG.E desc[UR10][R14.64+0xc], R13 ;  /* 0x00000c0d0e007986 */ /* 0x0001e2000c10190a */
[----:B------:R-:W-:Y:S01]  /*2820*/  FFMA R19, R16, R13, R19 ;  /* 0x0000000d10137223 */ /* 0x000fe20000000013 */
[----:B------:R-:W-:Y:S06]  /*2830*/  @P0 BRA `(.L_x_40) ;  /* 0xfffffff800840947 */ /* 0x000fec000383ffff */
[----:B0-----:R-:W-:-:S07]  /*2840*/  MOV R15, UR14 ;  /* 0x0000000e000f7c02 */ /* 0x001fce0008000f00 */
.L_x_39:
[----:B------:R-:W-:-:S09]  /*2850*/  UISETP.NE.AND UP0, UPT, UR8, URZ, UPT ;  /* 0x000000ff0800728c */ /* 0x000fd2000bf05270 */
[----:B------:R-:W-:Y:S05]  /*2860*/  BRA.U !UP0, `(.L_x_41) ;  /* 0x0000001508047547 */ /* 0x000fea000b800000 */
[----:B------:R-:W-:Y:S02]  /*2870*/  UIADD3 UR7, UPT, UPT, UR8, -0x1, URZ ;  /* 0xffffffff08077890 */ /* 0x000fe4000fffe0ff */
[----:B------:R-:W-:Y:S02]  /*2880*/  UISETP.NE.AND UP1, UPT, UR5, URZ, UPT ;  /* 0x000000ff0500728c */ /* 0x000fe4000bf25270 */
[----:B------:R-:W-:-:S09]  /*2890*/  UISETP.NE.AND UP0, UPT, UR7, URZ, UPT ;  /* 0x000000ff0700728c */ /* 0x000fd2000bf05270 */
[----:B------:R-:W-:Y:S05]  /*28a0*/  BRA.U !UP0, `(.L_x_42) ;  /* 0x0000000108ec7547 */ /* 0x000fea000b800000 */
[----:B------:R-:W0:Y:S01]  /*28b0*/  LDCU.128 UR16, c[0x0][0x390] ;  /* 0x00007200ff1077ac */ /* 0x000e220008000c00 */
[----:B------:R-:W-:Y:S01]  /*28c0*/  IADD3 R10, P0, PT, R4, R15, RZ ;  /* 0x0000000f040a7210 */ /* 0x000fe20007f1e0ff */
[----:B------:R-:W1:Y:S01]  /*28d0*/  LDC.64 R16, c[0x0][0x3b0] ;  /* 0x0000ec00ff107b82 */ /* 0x000e620000000a00 */
[----:B------:R-:W-:-:S04]  /*28e0*/  SHF.R.S32.HI R11, RZ, 0x1f, R4 ;  /* 0x0000001fff0b7819 */ /* 0x000fc80000011404 */
[----:B------:R-:W-:Y:S02]  /*28f0*/  IADD3.X R11, PT, PT, RZ, R11, RZ, P0, !PT ;  /* 0x0000000bff0b7210 */ /* 0x000fe400007fe4ff */
[----:B0-----:R-:W-:-:S04]  /*2900*/  LEA R12, P1, R10, UR16, 0x2 ;  /* 0x000000100a0c7c11 */ /* 0x001fc8000f8210ff */
[----:B------:R-:W-:Y:S01]  /*2910*/  LEA.HI.X R13, R10, UR17, R11, 0x2, P1 ;  /* 0x000000110a0d7c11 */ /* 0x000fe200088f140b */
[----:B------:R-:W-:Y:S01]  /*2920*/  IMAD R14, R2, UR12, R4 ;  /* 0x0000000c020e7c24 */ /* 0x000fe2000f8e0204 */
[----:B------:R-:W-:Y:S01]  /*2930*/  IADD3 R29, P0, PT, R15, R8, RZ ;  /* 0x000000080f1d7210 */ /* 0x000fe20007f1e0ff */
[----:B------:R-:W0:Y:S02]  /*2940*/  LDCU.64 UR16, c[0x0][0x3a0] ;  /* 0x00007400ff1077ac */ /* 0x000e240008000a00 */
[----:B------:R-:W2:Y:S04]  /*2950*/  LDG.E.CONSTANT R34, desc[UR10][R12.64] ;  /* 0x0000000a0c227981 */ /* 0x000ea8000c1e9900 */
[----:B------:R0:W3:Y:S01]  /*2960*/  LDG.E.CONSTANT R32, desc[UR10][R12.64+0x4] ;  /* 0x0000040a0c207981 */ /* 0x0000e2000c1e9900 */
[----:B------:R-:W-:-:S02]  /*2970*/  IADD3.X R10, PT, PT, RZ, R9, RZ, P0, !PT ;  /* 0x00000009ff0a7210 */ /* 0x000fc400007fe4ff */
[C---:B------:R-:W-:Y:S02]  /*2980*/  SHF.L.U32 R22, R29.reuse, 0x2, RZ ;  /* 0x000000021d167819 */ /* 0x040fe400000006ff */
[----:B------:R-:W-:Y:S02]  /*2990*/  IADD3 R11, PT, PT, R14, R15, RZ ;  /* 0x0000000f0e0b7210 */ /* 0x000fe40007ffe0ff */
[----:B------:R-:W-:Y:S02]  /*29a0*/  SHF.L.U64.HI R29, R29, 0x2, R10 ;  /* 0x000000021d1d7819 */ /* 0x000fe4000001020a */
[----:B------:R-:W-:Y:S01]  /*29b0*/  IADD3 R10, P0, PT, R22, UR18, RZ ;  /* 0x00000012160a7c10 */ /* 0x000fe2000ff1e0ff */
[----:B-1----:R-:W-:-:S03]  /*29c0*/  IMAD.WIDE R16, R11, 0x4, R16 ;  /* 0x000000040b107825 */ /* 0x002fc600078e0210 */
[----:B------:R-:W-:Y:S02]  /*29d0*/  IADD3.X R11, PT, PT, R29, UR19, RZ, P0, !PT ;  /* 0x000000131d0b7c10 */ /* 0x000fe400087fe4ff */
[----:B------:R-:W4:Y:S04]  /*29e0*/  LDG.E.CONSTANT R18, desc[UR10][R16.64] ;  /* 0x0000000a10127981 */ /* 0x000f28000c1e9900 */
[----:B------:R-:W4:Y:S04]  /*29f0*/  LDG.E.CONSTANT R14, desc[UR10][R10.64] ;  /* 0x0000000a0a0e7981 */ /* 0x000f28000c1e9900 */
[----:B------:R-:W4:Y:S04]  /*2a00*/  LDG.E.CONSTANT R23, desc[UR10][R16.64+0x4] ;  /* 0x0000040a10177981 */ /* 0x000f28000c1e9900 */
[----:B------:R1:W4:Y:S01]  /*2a10*/  LDG.E.CONSTANT R30, desc[UR10][R10.64+0x4] ;  /* 0x0000040a0a1e7981 */ /* 0x000322000c1e9900 */
[----:B0-----:R-:W-:-:S04]  /*2a20*/  IADD3 R12, P0, PT, R22, UR16, RZ ;  /* 0x00000010160c7c10 */ /* 0x001fc8000ff1e0ff */
[----:B------:R-:W-:-:S05]  /*2a30*/  IADD3.X R13, PT, PT, R29, UR17, RZ, P0, !PT ;  /* 0x000000111d0d7c10 */ /* 0x000fca00087fe4ff */
[----:B------:R-:W4:Y:S04]  /*2a40*/  LDG.E.CONSTANT R22, desc[UR10][R12.64] ;  /* 0x0000000a0c167981 */ /* 0x000f28000c1e9900 */
[----:B------:R0:W4:Y:S01]  /*2a50*/  LDG.E.CONSTANT R29, desc[UR10][R12.64+0x4] ;  /* 0x0000040a0c1d7981 */ /* 0x000122000c1e9900 */
[----:B------:R-:W-:Y:S01]  /*2a60*/  HFMA2 R33, -RZ, RZ, 0.96630859375, -0.0022525787353515625 ;  /* 0x3bbb989dff217431 */ /* 0x000fe200000001ff */
[----:B------:R-:W-:Y:S01]  /*2a70*/  MOV R35, 0x437c0000 ;  /* 0x437c000000237802 */ /* 0x000fe20000000f00 */
[C---:B--2--5:R-:W-:Y:S01]  /*2a80*/  FMUL R34, R5.reuse, R34 ;  /* 0x0000002205227220 */ /* 0x064fe20000400000 */
[----:B---3--:R-:W-:-:S03]  /*2a90*/  FMUL R32, R5, R32 ;  /* 0x0000002005207220 */ /* 0x008fc60000400000 */
[-C--:B------:R-:W-:Y:S01]  /*2aa0*/  FFMA.SAT R31, R34, R33.reuse, 0.5 ;  /* 0x3f000000221f7423 */ /* 0x080fe20000002021 */
[----:B-1----:R-:W-:-:S03]  /*2ab0*/  FFMA.SAT R10, R32, R33, 0.5 ;  /* 0x3f000000200a7423 */ /* 0x002fc60000002021 */
[-C--:B------:R-:W-:Y:S01]  /*2ac0*/  FFMA.RM R16, R31, R35.reuse, 12582913 ;  /* 0x4b4000011f107423 */ /* 0x080fe20000004023 */
[----:B------:R-:W-:-:S03]  /*2ad0*/  FFMA.RM R10, R10, R35, 12582913 ;  /* 0x4b4000010a0a7423 */ /* 0x000fc60000004023 */
[C---:B------:R-:W-:Y:S01]  /*2ae0*/  FADD R11, R16.reuse, -12583039 ;  /* 0xcb40007f100b7421 */ /* 0x040fe20000000000 */
[----:B------:R-:W-:Y:S01]  /*2af0*/  SHF.L.U32 R16, R16, 0x17, RZ ;  /* 0x0000001710107819 */ /* 0x000fe200000006ff */
[----:B0-----:R-:W-:Y:S02]  /*2b00*/  FADD R13, R10, -12583039 ;  /* 0xcb40007f0a0d7421 */ /* 0x001fe40000000000 */
[----:B------:R-:W-:Y:S01]  /*2b10*/  FFMA R11, R34, 1.4426950216293334961, -R11 ;  /* 0x3fb8aa3b220b7823 */ /* 0x000fe2000000080b */
[----:B------:R-:W-:Y:S01]  /*2b20*/  SHF.L.U32 R10, R10, 0x17, RZ ;  /* 0x000000170a0a7819 */ /* 0x000fe200000006ff */
[----:B------:R-:W-:Y:S02]  /*2b30*/  FFMA R13, R32, 1.4426950216293334961, -R13 ;  /* 0x3fb8aa3b200d7823 */ /* 0x000fe4000000080d */
[----:B------:R-:W-:Y:S01]  /*2b40*/  FFMA R11, R34, 1.925963033500011079e-08, R11 ;  /* 0x32a57060220b7823 */ /* 0x000fe2000000000b */
[----:B----4-:R-:W-:Y:S01]  /*2b50*/  FMUL R14, R5, R14 ;  /* 0x0000000e050e7220 */ /* 0x010fe20000400000 */
[----:B------:R-:W-:-:S04]  /*2b60*/  FFMA R32, R32, 1.925963033500011079e-08, R13 ;  /* 0x32a5706020207823 */ /* 0x000fc8000000000d */
[----:B------:R-:W0:Y:S01]  /*2b70*/  MUFU.EX2 R11, R11 ;  /* 0x0000000b000b7308 */ /* 0x000e220000000800 */
[----:B------:R-:W-:-:S07]  /*2b80*/  FMUL R30, R5, R30 ;  /* 0x0000001e051e7220 */ /* 0x000fce0000400000 */
[----:B------:R-:W1:Y:S01]  /*2b90*/  MUFU.EX2 R17, R32 ;  /* 0x0000002000117308 */ /* 0x000e620000000800 */
[----:B0-----:R-:W-:-:S04]  /*2ba0*/  FMUL R13, R16, R11 ;  /* 0x0000000b100d7220 */ /* 0x001fc80000400000 */
[----:B------:R-:W-:Y:S01]  /*2bb0*/  FMUL R18, R13, R18 ;  /* 0x000000120d127220 */ /* 0x000fe20000400000 */
[----:B-1----:R-:W-:-:S03]  /*2bc0*/  FMUL R10, R10, R17 ;  /* 0x000000110a0a7220 */ /* 0x002fc60000400000 */
[----:B------:R-:W-:Y:S01]  /*2bd0*/  FFMA R13, R3, R14, R18 ;  /* 0x0000000e030d7223 */ /* 0x000fe20000000012 */
[----:B------:R-:W-:Y:S01]  /*2be0*/  FMUL R23, R10, R23 ;  /* 0x000000170a177220 */ /* 0x000fe20000400000 */
[----:B------:R-:W-:-:S04]  /*2bf0*/  IMAD.WIDE.U32 R10, R15, 0x4, R20 ;  /* 0x000000040f0a7825 */ /* 0x000fc800078e0014 */
[----:B------:R-:W-:Y:S01]  /*2c00*/  FFMA R22, R22, R13, R19 ;  /* 0x0000000d16167223 */ /* 0x000fe20000000013 */
[----:B------:R-:W-:Y:S01]  /*2c10*/  IADD3 R15, PT, PT, R15, 0x2, RZ ;  /* 0x000000020f0f7810 */ /* 0x000fe20007ffe0ff */
[----:B------:R-:W-:Y:S01]  /*2c20*/  FFMA R23, R3, R30, R23 ;  /* 0x0000001e03177223 */ /* 0x000fe20000000017 */
[----:B------:R0:W-:Y:S03]  /*2c30*/  STG.E desc[UR10][R10.64], R13 ;  /* 0x0000000d0a007986 */ /* 0x0001e6000c10190a */
[----:B------:R-:W-:Y:S01]  /*2c40*/  FFMA R19, R29, R23, R22 ;  /* 0x000000171d137223 */ /* 0x000fe20000000016 */
[----:B------:R0:W-:Y:S06]  /*2c50*/  STG.E desc[UR10][R10.64+0x4], R23 ;  /* 0x000004170a007986 */ /* 0x0001ec000c10190a */
.L_x_42:
[----:B------:R-:W-:Y:S05]  /*2c60*/  BRA.U !UP1, `(.L_x_41) ;  /* 0x0000001109047547 */ /* 0x000fea000b800000 */
[----:B------:R-:W1:Y:S01]  /*2c70*/  LDCU.128 UR16, c[0x0][0x390] ;  /* 0x00007200ff1077ac */ /* 0x000e620008000c00 */
[----:B0-----:R-:W-:Y:S02]  /*2c80*/  IADD3 R10, P0, PT, R4, R15, RZ ;  /* 0x0000000f040a7210 */ /* 0x001fe40007f1e0ff */
[----:B------:R-:W-:-:S04]  /*2c90*/  SHF.R.S32.HI R11, RZ, 0x1f, R4 ;  /* 0x0000001fff0b7819 */ /* 0x000fc80000011404 */
[----:B------:R-:W-:Y:S02]  /*2ca0*/  IADD3.X R11, PT, PT, RZ, R11, RZ, P0, !PT ;  /* 0x0000000bff0b7210 */ /* 0x000fe400007fe4ff */
[----:B-1----:R-:W-:-:S04]  /*2cb0*/  LEA R12, P1, R10, UR16, 0x2 ;  /* 0x000000100a0c7c11 */ /* 0x002fc8000f8210ff */
[----:B------:R-:W-:Y:S01]  /*2cc0*/  LEA.HI.X R13, R10, UR17, R11, 0x2, P1 ;  /* 0x000000110a0d7c11 */ /* 0x000fe200088f140b */
[----:B------:R-:W-:Y:S01]  /*2cd0*/  IMAD R22, R2, UR12, R4 ;  /* 0x0000000c02167c24 */ /* 0x000fe2000f8e0204 */
[----:B------:R-:W0:Y:S01]  /*2ce0*/  LDC.64 R10, c[0x0][0x3b0] ;  /* 0x0000ec00ff0a7b82 */ /* 0x000e220000000a00 */
[----:B------:R-:W-:Y:S01]  /*2cf0*/  IADD3 R8, P0, PT, R15, R8, RZ ;  /* 0x000000080f087210 */ /* 0x000fe20007f1e0ff */
[----:B------:R-:W1:Y:S01]  /*2d00*/  LDCU.64 UR16, c[0x0][0x3a0] ;  /* 0x00007400ff1077ac */ /* 0x000e620008000a00 */
[----:B------:R1:W2:Y:S01]  /*2d10*/  LDG.E.CONSTANT R14, desc[UR10][R12.64] ;  /* 0x0000000a0c0e7981 */ /* 0x0002a2000c1e9900 */
[----:B------:R-:W-:Y:S02]  /*2d20*/  IADD3 R17, PT, PT, R22, R15, RZ ;  /* 0x0000000f16117210 */ /* 0x000fe40007ffe0ff */
[----:B------:R-:W-:Y:S02]  /*2d30*/  IADD3.X R9, PT, PT, RZ, R9, RZ, P0, !PT ;  /* 0x00000009ff097210 */ /* 0x000fe400007fe4ff */
[----:B------:R-:W-:-:S02]  /*2d40*/  SHF.L.U32 R16, R8, 0x2, RZ ;  /* 0x0000000208107819 */ /* 0x000fc400000006ff */
[----:B------:R-:W-:Y:S02]  /*2d50*/  SHF.L.U64.HI R18, R8, 0x2, R9 ;  /* 0x0000000208127819 */ /* 0x000fe40000010209 */
[----:B------:R-:W-:-:S04]  /*2d60*/  IADD3 R8, P0, PT, R16, UR18, RZ ;  /* 0x0000001210087c10 */ /* 0x000fc8000ff1e0ff */
[----:B------:R-:W-:-:S05]  /*2d70*/  IADD3.X R9, PT, PT, R18, UR19, RZ, P0, !PT ;  /* 0x0000001312097c10 */ /* 0x000fca00087fe4ff */
[----:B------:R-:W3:Y:S01]  /*2d80*/  LDG.E.CONSTANT R8, desc[UR10][R8.64] ;  /* 0x0000000a08087981 */ /* 0x000ee2000c1e9900 */
[----:B0-----:R-:W-:-:S06]  /*2d90*/  IMAD.WIDE R10, R17, 0x4, R10 ;  /* 0x00000004110a7825 */ /* 0x001fcc00078e020a */
[----:B------:R3:W4:Y:S01]  /*2da0*/  LDG.E.CONSTANT R11, desc[UR10][R10.64] ;  /* 0x0000000a0a0b7981 */ /* 0x000722000c1e9900 */
[----:B-1----:R-:W-:-:S04]  /*2db0*/  IADD3 R12, P0, PT, R16, UR16, RZ ;  /* 0x00000010100c7c10 */ /* 0x002fc8000ff1e0ff */
[----:B------:R-:W-:-:S05]  /*2dc0*/  IADD3.X R13, PT, PT, R18, UR17, RZ, P0, !PT ;  /* 0x00000011120d7c10 */ /* 0x000fca00087fe4ff */
[----:B------:R-:W4:Y:S01]  /*2dd0*/  LDG.E.CONSTANT R12, desc[UR10][R12.64] ;  /* 0x0000000a0c0c7981 */ /* 0x000f22000c1e9900 */
[----:B------:R-:W-:Y:S01]  /*2de0*/  HFMA2 R17, -RZ, RZ, 0.96630859375, -0.0022525787353515625 ;  /* 0x3bbb989dff117431 */ /* 0x000fe200000001ff */
[----:B------:R-:W-:Y:S01]  /*2df0*/  MOV R23, 0x437c0000 ;  /* 0x437c000000177802 */ /* 0x000fe20000000f00 */
[----:B--2--5:R-:W-:-:S04]  /*2e00*/  FMUL R14, R5, R14 ;  /* 0x0000000e050e7220 */ /* 0x024fc80000400000 */
[----:B------:R-:W-:-:S04]  /*2e10*/  FFMA.SAT R16, R14, R17, 0.5 ;  /* 0x3f0000000e107423 */ /* 0x000fc80000002011 */
[----:B------:R-:W-:-:S04]  /*2e20*/  FFMA.RM R16, R16, R23, 12582913 ;  /* 0x4b40000110107423 */ /* 0x000fc80000004017 */
[----:B------:R-:W-:-:S04]  /*2e30*/  FADD R17, R16, -12583039 ;  /* 0xcb40007f10117421 */ /* 0x000fc80000000000 */
[----:B------:R-:W-:-:S04]  /*2e40*/  FFMA R17, R14, 1.4426950216293334961, -R17 ;  /* 0x3fb8aa3b0e117823 */ /* 0x000fc80000000811 */
[----:B------:R-:W-:-:S06]  /*2e50*/  FFMA R17, R14, 1.925963033500011079e-08, R17 ;  /* 0x32a570600e117823 */ /* 0x000fcc0000000011 */
[----:B------:R-:W0:Y:S01]  /*2e60*/  MUFU.EX2 R17, R17 ;  /* 0x0000001100117308 */ /* 0x000e220000000800 */
[----:B------:R-:W-:Y:S01]  /*2e70*/  SHF.L.U32 R16, R16, 0x17, RZ ;  /* 0x0000001710107819 */ /* 0x000fe200000006ff */
[----:B---3--:R-:W-:Y:S01]  /*2e80*/  FMUL R10, R5, R8 ;  /* 0x00000008050a7220 */ /* 0x008fe20000400000 */
[----:B------:R-:W-:-:S04]  /*2e90*/  IMAD.WIDE.U32 R8, R15, 0x4, R20 ;  /* 0x000000040f087825 */ /* 0x000fc800078e0014 */
[----:B0-----:R-:W-:-:S04]  /*2ea0*/  FMUL R16, R16, R17 ;  /* 0x0000001110107220 */ /* 0x001fc80000400000 */
[----:B----4-:R-:W-:-:S04]  /*2eb0*/  FMUL R16, R16, R11 ;  /* 0x0000000b10107220 */ /* 0x010fc80000400000 */
[----:B------:R-:W-:-:S05]  /*2ec0*/  FFMA R5, R3, R10, R16 ;  /* 0x0000000a03057223 */ /* 0x000fca0000000010 */
[----:B------:R1:W-:Y:S01]  /*2ed0*/  STG.E desc[UR10][R8.64], R5 ;  /* 0x0000000508007986 */ /* 0x0003e2000c10190a */
[----:B------:R-:W-:Y:S01]  /*2ee0*/  FFMA R19, R12, R5, R19 ;  /* 0x000000050c137223 */ /* 0x000fe20000000013 */
[----:B------:R-:W-:Y:S06]  /*2ef0*/  BRA `(.L_x_41) ;  /* 0x0000000c00607947 */ /* 0x000fec0003800000 */
.L_x_38:
        /* <DEDUP_REMOVED lines=8> */
.L_x_44:
[----:B------:R-:W-:Y:S02]  /*2f80*/  SHF.R.S32.HI R11, RZ, 0x1f, R4 ;  /* 0x0000001fff0b7819 */ /* 0x000fe40000011404 */
[----:B------:R-:W-:-:S04]  /*2f90*/  IADD3 R10, P0, PT, R4, R23, RZ ;  /* 0x00000017040a7210 */ /* 0x000fc80007f1e0ff */
[----:B------:R-:W-:Y:S02]  /*2fa0*/  IADD3.X R11, PT, PT, RZ, R11, RZ, P0, !PT ;  /* 0x0000000bff0b7210 */ /* 0x000fe400007fe4ff */
[----:B-12---:R-:W-:-:S04]  /*2fb0*/  LEA R14, P0, R10, UR16, 0x2 ;  /* 0x000000100a0e7c11 */ /* 0x006fc8000f8010ff */
[----:B------:R-:W-:-:S05]  /*2fc0*/  LEA.HI.X R15, R10, UR17, R11, 0x2, P0 ;  /* 0x000000110a0f7c11 */ /* 0x000fca00080f140b */
[----:B------:R-:W2:Y:S04]  /*2fd0*/  LDG.E.CONSTANT R10, desc[UR10][R14.64] ;  /* 0x0000000a0e0a7981 */ /* 0x000ea8000c1e9900 */
[----:B------:R-:W3:Y:S01]  /*2fe0*/  LDG.E.CONSTANT R12, desc[UR10][R14.64+0x4] ;  /* 0x0000040a0e0c7981 */ /* 0x000ee2000c1e9900 */
[----:B------:R-:W-:Y:S01]  /*2ff0*/  HFMA2 R16, -RZ, RZ, 0.96630859375, -0.0022525787353515625 ;  /* 0x3bbb989dff107431 */ /* 0x000fe200000001ff */
[----:B------:R-:W-:Y:S02]  /*3000*/  MOV R18, 0x437c0000 ;  /* 0x437c000000127802 */ /* 0x000fe40000000f00 */
[----:B------:R-:W-:Y:S01]  /*3010*/  IADD3 R22, PT, PT, RZ, -UR12, RZ ;  /* 0x8000000cff167c10 */ /* 0x000fe2000fffe0ff */
[----:B------:R-:W4:Y:S03]  /*3020*/  LDG.E.CONSTANT R30, desc[UR10][R14.64+0x8] ;  /* 0x0000080a0e1e7981 */ /* 0x000f26000c1e9900 */
[----:B------:R-:W-:Y:S01]  /*3030*/  SHF.R.S32.HI R17, RZ, 0x1f, R22 ;  /* 0x0000001fff117819 */ /* 0x000fe20000011416 */
[----:B------:R1:W4:Y:S01]  /*3040*/  LDG.E.CONSTANT R32, desc[UR10][R14.64+0xc] ;  /* 0x00000c0a0e207981 */ /* 0x000322000c1e9900 */
[----:B------:R-:W-:-:S04]  /*3050*/  IADD3 R11, P0, PT, R23, R22, RZ ;  /* 0x00000016170b7210 */ /* 0x000fc80007f1e0ff */
[----:B------:R-:W-:Y:S01]  /*3060*/  IADD3.X R17, PT, PT, RZ, R17, RZ, P0, !PT ;  /* 0x00000011ff117210 */ /* 0x000fe200007fe4ff */
[----:B--2--5:R-:W-:Y:S01]  /*3070*/  FMUL R33, R5, R10 ;  /* 0x0000000a05217220 */ /* 0x024fe20000400000 */
[----:B------:R-:W-:-:S03]  /*3080*/  LEA R10, P0, R11, R20, 0x2 ;  /* 0x000000140b0a7211 */ /* 0x000fc600078010ff */
[----:B------:R-:W-:Y:S01]  /*3090*/  FFMA.SAT R31, R33, R16, 0.5 ;  /* 0x3f000000211f7423 */ /* 0x000fe20000002010 */
[----:B---3--:R-:W-:Y:S01]  /*30a0*/  FMUL R13, R5, R12 ;  /* 0x0000000c050d7220 */ /* 0x008fe20000400000 */
[----:B------:R-:W-:Y:S02]  /*30b0*/  LEA.HI.X R11, R11, R21, R17, 0x2, P0 ;  /* 0x000000150b0b7211 */ /* 0x000fe400000f1411 */
[----:B------:R-:W-:Y:S01]  /*30c0*/  FFMA.RM R31, R31, R18, 12582913 ;  /* 0x4b4000011f1f7423 */ /* 0x000fe20000004012 */
[----:B------:R-:W-:Y:S01]  /*30d0*/  FFMA.SAT R29, R13, R16, 0.5 ;  /* 0x3f0000000d1d7423 */ /* 0x000fe20000002010 */
[----:B------:R-:W-:Y:S02]  /*30e0*/  IADD3 R17, P0, PT, R23, R8, RZ ;  /* 0x0000000817117210 */ /* 0x000fe40007f1e0ff */
[----:B------:R-:W-:Y:S01]  /*30f0*/  FADD R12, R31, -12583039 ;  /* 0xcb40007f1f0c7421 */ /* 0x000fe20000000000 */
[----:B------:R-:W-:-:S03]  /*3100*/  FFMA.RM R29, R29, R18, 12582913 ;  /* 0x4b4000011d1d7423 */ /* 0x000fc60000004012 */
[----:B------:R-:W-:Y:S01]  /*3110*/  FFMA R12, R33, 1.4426950216293334961, -R12 ;  /* 0x3fb8aa3b210c7823 */ /* 0x000fe2000000080c */
[----:B------:R-:W-:-:S03]  /*3120*/  SHF.L.U32 R22, R17, 0x2, RZ ;  /* 0x0000000211167819 */ /* 0x000fc600000006ff */
[----:B------:R-:W-:Y:S01]  /*3130*/  FFMA R34, R33, 1.925963033500011079e-08, R12 ;  /* 0x32a5706021227823 */ /* 0x000fe2000000000c */
[----:B------:R-:W-:Y:S01]  /*3140*/  FADD R12, R29, -12583039 ;  /* 0xcb40007f1d0c7421 */ /* 0x000fe20000000000 */
[----:B------:R-:W-:-:S03]  /*3150*/  IADD3.X R33, PT, PT, RZ, R9, RZ, P0, !PT ;  /* 0x00000009ff217210 */ /* 0x000fc600007fe4ff */
[----:B------:R-:W-:Y:S01]  /*3160*/  FFMA R36, R13, 1.4426950216293334961, -R12 ;  /* 0x3fb8aa3b0d247823 */ /* 0x000fe2000000080c */
[----:B------:R-:W-:Y:S02]  /*3170*/  SHF.L.U64.HI R17, R17, 0x2, R33 ;  /* 0x0000000211117819 */ /* 0x000fe40000010221 */
[----:B------:R-:W-:Y:S01]  /*3180*/  IADD3 R12, P0, PT, R22, UR18, RZ ;  /* 0x00000012160c7c10 */ /* 0x000fe2000ff1e0ff */
[----:B------:R-:W-:Y:S01]  /*3190*/  FFMA R37, R13, 1.925963033500011079e-08, R36 ;  /* 0x32a570600d257823 */ /* 0x000fe20000000024 */
[----:B------:R-:W2:Y:S02]  /*31a0*/  LDG.E R33, desc[UR10][R10.64] ;  /* 0x0000000a0a217981 */ /* 0x000ea4000c1e1900 */
[----:B------:R-:W-:-:S05]  /*31b0*/  IADD3.X R13, PT, PT, R17, UR19, RZ, P0, !PT ;  /* 0x00000013110d7c10 */ /* 0x000fca00087fe4ff */
[----:B------:R-:W3:Y:S01]  /*31c0*/  LDG.E.CONSTANT R14, desc[UR10][R12.64] ;  /* 0x0000000a0c0e7981 */ /* 0x000ee2000c1e9900 */
[----:B-1----:R-:W1:Y:S01]  /*31d0*/  MUFU.EX2 R15, R37 ;  /* 0x00000025000f7308 */ /* 0x002e620000000800 */
[----:B------:R-:W-:Y:S02]  /*31e0*/  SHF.L.U32 R36, R31, 0x17, RZ ;  /* 0x000000171f247819 */ /* 0x000fe400000006ff */
[----:B------:R-:W-:Y:S01]  /*31f0*/  SHF.L.U32 R31, R29, 0x17, RZ ;  /* 0x000000171d1f7819 */ /* 0x000fe200000006ff */
[----:B----4-:R-:W-:-:S04]  /*3200*/  FMUL R29, R5, R30 ;  /* 0x0000001e051d7220 */ /* 0x010fc80000400000 */
[----:B------:R-:W4:Y:S01]  /*3210*/  MUFU.EX2 R35, R34 ;  /* 0x0000002200237308 */ /* 0x000f220000000800 */
[----:B-1----:R-:W-:Y:S01]  /*3220*/  FMUL R30, R31, R15 ;  /* 0x0000000f1f1e7220 */ /* 0x002fe20000400000 */
[----:B------:R-:W-:-:S04]  /*3230*/  FFMA.SAT R31, R29, R16, 0.5 ;  /* 0x3f0000001d1f7423 */ /* 0x000fc80000002010 */
[----:B------:R-:W-:Y:S01]  /*3240*/  FFMA.RM R31, R31, R18, 12582913 ;  /* 0x4b4000011f1f7423 */ /* 0x000fe20000004012 */
[----:B----4-:R-:W-:-:S03]  /*3250*/  FMUL R36, R36, R35 ;  /* 0x0000002324247220 */ /* 0x010fc60000400000 */
[----:B------:R-:W-:-:S04]  /*3260*/  FADD R15, R31, -12583039 ;  /* 0xcb40007f1f0f7421 */ /* 0x000fc80000000000 */
[----:B------:R-:W-:-:S04]  /*3270*/  FFMA R34, R29, 1.4426950216293334961, -R15 ;  /* 0x3fb8aa3b1d227823 */ /* 0x000fc8000000080f */
[----:B------:R-:W-:Y:S01]  /*3280*/  FFMA R34, R29, 1.925963033500011079e-08, R34 ;  /* 0x32a570601d227823 */ /* 0x000fe20000000022 */
[----:B--2---:R-:W-:Y:S01]  /*3290*/  FMUL R36, R36, R33 ;  /* 0x0000002124247220 */ /* 0x004fe20000400000 */
[----:B---3--:R-:W-:-:S04]  /*32a0*/  FMUL R14, R5, R14 ;  /* 0x0000000e050e7220 */ /* 0x008fc80000400000 */
[----:B------:R-:W-:Y:S01]  /*32b0*/  FFMA R29, R3, R14, R36 ;  /* 0x0000000e031d7223 */ /* 0x000fe20000000024 */
[----:B------:R-:W-:-:S04]  /*32c0*/  IMAD.WIDE.U32 R14, R23, 0x4, R20 ;  /* 0x00000004170e7825 */ /* 0x000fc800078e0014 */
[----:B------:R-:W-:Y:S01]  /*32d0*/  FMUL R33, R5, R32 ;  /* 0x0000002005217220 */ /* 0x000fe20000400000 */
[----:B------:R-:W2:Y:S04]  /*32e0*/  LDG.E.CONSTANT R36, desc[UR10][R12.64+0xc] ;  /* 0x00000c0a0c247981 */ /* 0x000ea8000c1e9900 */
[----:B------:R3:W-:Y:S04]  /*32f0*/  STG.E desc[UR10][R14.64], R29 ;  /* 0x0000001d0e007986 */ /* 0x0007e8000c10190a */
[----:B------:R-:W4:Y:S04]  /*3300*/  LDG.E R35, desc[UR10][R10.64+0x4] ;  /* 0x0000040a0a237981 */ /* 0x000f28000c1e1900 */
[----:B------:R-:W3:Y:S01]  /*3310*/  LDG.E.CONSTANT R32, desc[UR10][R12.64+0x4] ;  /* 0x0000040a0c207981 */ /* 0x000ee2000c1e9900 */
[----:B------:R-:W-:-:S04]  /*3320*/  FFMA.SAT R37, R33, R16, 0.5 ;  /* 0x3f00000021257423 */ /* 0x000fc80000002010 */
[----:B------:R-:W-:Y:S02]  /*3330*/  FFMA.RM R18, R37, R18, 12582913 ;  /* 0x4b40000125127423 */ /* 0x000fe40000004012 */
[----:B------:R1:W2:Y:S01]  /*3340*/  LDG.E.CONSTANT R37, desc[UR10][R12.64+0x8] ;  /* 0x0000080a0c257981 */ /* 0x0002a2000c1e9900 */
[----:B----4-:R-:W-:Y:S01]  /*3350*/  FMUL R30, R30, R35 ;  /* 0x000000231e1e7220 */ /* 0x010fe20000400000 */
[----:B---3--:R-:W-:-:S04]  /*3360*/  FMUL R32, R5, R32 ;  /* 0x0000002005207220 */ /* 0x008fc80000400000 */
[----:B------:R-:W-:-:S05]  /*3370*/  FFMA R35, R3, R32, R30 ;  /* 0x0000002003237223 */ /* 0x000fca000000001e */
[----:B------:R3:W-:Y:S04]  /*3380*/  STG.E desc[UR10][R14.64+0x4], R35 ;  /* 0x000004230e007986 */ /* 0x0007e8000c10190a */
[----:B------:R-:W1:Y:S01]  /*3390*/  LDG.E R12, desc[UR10][R10.64+0x8] ;  /* 0x0000080a0a0c7981 */ /* 0x000e62000c1e1900 */
[----:B------:R-:W4:Y:S01]  /*33a0*/  MUFU.EX2 R34, R34 ;  /* 0x0000002200227308 */ /* 0x000f220000000800 */
[----:B------:R-:W-:Y:S02]  /*33b0*/  SHF.L.U32 R31, R31, 0x17, RZ ;  /* 0x000000171f1f7819 */ /* 0x000fe400000006ff */
[----:B0-----:R-:W-:Y:S01]  /*33c0*/  IADD3 R16, P0, PT, R22, UR20, RZ ;  /* 0x0000001416107c10 */ /* 0x001fe2000ff1e0ff */
[----:B------:R-:W-:-:S03]  /*33d0*/  FADD R22, R18, -12583039 ;  /* 0xcb40007f12167421 */ /* 0x000fc60000000000 */
[----:B------:R-:W-:Y:S01]  /*33e0*/  IADD3.X R17, PT, PT, R17, UR21, RZ, P0, !PT ;  /* 0x0000001511117c10 */ /* 0x000fe200087fe4ff */
[----:B----4-:R-:W-:Y:S01]  /*33f0*/  FMUL R31, R31, R34 ;  /* 0x000000221f1f7220 */ /* 0x010fe20000400000 */
[----:B------:R-:W-:-:S03]  /*3400*/  FFMA R22, R33, 1.4426950216293334961, -R22 ;  /* 0x3fb8aa3b21167823 */ /* 0x000fc60000000816 */
[----:B------:R-:W4:Y:S04]  /*3410*/  LDG.E.CONSTANT R34, desc[UR10][R16.64] ;  /* 0x0000000a10227981 */ /* 0x000f28000c1e9900 */
[----:B------:R-:W3:Y:S01]  /*3420*/  LDG.E.CONSTANT R30, desc[UR10][R16.64+0x4] ;  /* 0x0000040a101e7981 */ /* 0x000ee2000c1e9900 */
[----:B------:R-:W-:-:S03]  /*3430*/  FFMA R33, R33, 1.925963033500011079e-08, R22 ;  /* 0x32a5706021217823 */ /* 0x000fc60000000016 */
[----:B------:R-:W3:Y:S04]  /*3440*/  LDG.E.CONSTANT R22, desc[UR10][R16.64+0x8] ;  /* 0x0000080a10167981 */ /* 0x000ee8000c1e9900 */
[----:B------:R-:W3:Y:S01]  /*3450*/  LDG.E.CONSTANT R32, desc[UR10][R16.64+0xc] ;  /* 0x00000c0a10207981 */ /* 0x000ee2000c1e9900 */
[----:B-1----:R-:W-:Y:S01]  /*3460*/  FMUL R12, R31, R12 ;  /* 0x0000000c1f0c7220 */ /* 0x002fe20000400000 */
[----:B--2---:R-:W-:-:S04]  /*3470*/  FMUL R31, R5, R37 ;  /* 0x00000025051f7220 */ /* 0x004fc80000400000 */
[----:B------:R-:W-:-:S05]  /*3480*/  FFMA R31, R3, R31, R12 ;  /* 0x0000001f031f7223 */ /* 0x000fca000000000c */
[----:B------:R2:W-:Y:S04]  /*3490*/  STG.E desc[UR10][R14.64+0x8], R31 ;  /* 0x0000081f0e007986 */ /* 0x0005e8000c10190a */
[----:B------:R-:W2:Y:S01]  /*34a0*/  LDG.E R37, desc[UR10][R10.64+0xc] ;  /* 0x00000c0a0a257981 */ /* 0x000ea2000c1e1900 */
[----:B------:R-:W0:Y:S01]  /*34b0*/  MUFU.EX2 R33, R33 ;  /* 0x0000002100217308 */ /* 0x000e220000000800 */
[----:B------:R-:W-:Y:S02]  /*34c0*/  SHF.L.U32 R18, R18, 0x17, RZ ;  /* 0x0000001712127819 */ /* 0x000fe400000006ff */
[----:B------:R-:W-:Y:S01]  /*34d0*/  IADD3 R23, PT, PT, R23, 0x4, RZ ;  /* 0x0000000417177810 */ /* 0x000fe20007ffe0ff */
[----:B------:R-:W-:-:S03]  /*34e0*/  FMUL R36, R5, R36 ;  /* 0x0000002405247220 */ /* 0x000fc60000400000 */
[----:B------:R-:W-:Y:S01]  /*34f0*/  ISETP.NE.AND P0, PT, R23, UR14, PT ;  /* 0x0000000e17007c0c */ /* 0x000fe2000bf05270 */
[----:B----4-:R-:W-:Y:S01]  /*3500*/  FFMA R19, R34, R29, R19 ;  /* 0x0000001d22137223 */ /* 0x010fe20000000013 */
[----:B0-----:R-:W-:-:S03]  /*3510*/  FMUL R18, R18, R33 ;  /* 0x0000002112127220 */ /* 0x001fc60000400000 */
[----:B---3--:R-:W-:-:S04]  /*3520*/  FFMA R19, R30, R35, R19 ;  /* 0x000000231e137223 */ /* 0x008fc80000000013 */
[----:B------:R-:W-:Y:S01]  /*3530*/  FFMA R19, R22, R31, R19 ;  /* 0x0000001f16137223 */ /* 0x000fe20000000013 */
[----:B--2---:R-:W-:-:S04]  /*3540*/  FMUL R18, R18, R37 ;  /* 0x0000002512127220 */ /* 0x004fc80000400000 */
[----:B------:R-:W-:-:S05]  /*3550*/  FFMA R13, R3, R36, R18 ;  /* 0x00000024030d7223 */ /* 0x000fca0000000012 */
[----:B------:R2:W-:Y:S01]  /*3560*/  STG.E desc[UR10][R14.64+0xc], R13 ;  /* 0x00000c0d0e007986 */ /* 0x0005e2000c10190a */
[----:B------:R-:W-:Y:S01]  /*3570*/  FFMA R19, R32, R13, R19 ;  /* 0x0000000d20137223 */ /* 0x000fe20000000013 */
[----:B------:R-:W-:Y:S06]  /*3580*/  @P0 BRA `(.L_x_44) ;  /* 0xfffffff8007c0947 */ /* 0x000fec000383ffff */
[----:B------:R-:W-:-:S07]  /*3590*/  MOV R23, UR14 ;  /* 0x0000000e00177c02 */ /* 0x000fce0008000f00 */
.L_x_43:
[----:B------:R-:W-:-:S09]  /*35a0*/  UISETP.NE.AND UP0, UPT, UR8, URZ, UPT ;  /* 0x000000ff0800728c */ /* 0x000fd2000bf05270 */
[----:B------:R-:W-:Y:S05]  /*35b0*/  BRA.U !UP0, `(.L_x_41) ;  /* 0x0000000508b07547 */ /* 0x000fea000b800000 */
[----:B------:R-:W-:Y:S02]  /*35c0*/  UIADD3 UR7, UPT, UPT, UR8, -0x1, URZ ;  /* 0xffffffff08077890 */ /* 0x000fe4000fffe0ff */
[----:B------:R-:W-:Y:S02]  /*35d0*/  UISETP.NE.AND UP1, UPT, UR5, URZ, UPT ;  /* 0x000000ff0500728c */ /* 0x000fe4000bf25270 */
[----:B------:R-:W-:-:S09]  /*35e0*/  UISETP.NE.AND UP0, UPT, UR7, URZ, UPT ;  /* 0x000000ff0700728c */ /* 0x000fd2000bf05270 */
[----:B------:R-:W-:Y:S05]  /*35f0*/  BRA.U !UP0, `(.L_x_45) ;  /* 0x0000000108f47547 */ /* 0x000fea000b800000 */
[----:B------:R-:W0:Y:S01]  /*3600*/  LDCU.128 UR16, c[0x0][0x390] ;  /* 0x00007200ff1077ac */ /* 0x000e220008000c00 */
[----:B------:R-:W-:Y:S02]  /*3610*/  IADD3 R10, P0, PT, R4, R23, RZ ;  /* 0x00000017040a7210 */ /* 0x000fe40007f1e0ff */
[----:B------:R-:W-:-:S04]  /*3620*/  SHF.R.S32.HI R11, RZ, 0x1f, R4 ;  /* 0x0000001fff0b7819 */ /* 0x000fc80000011404 */
[----:B------:R-:W-:Y:S02]  /*3630*/  IADD3.X R11, PT, PT, RZ, R11, RZ, P0, !PT ;  /* 0x0000000bff0b7210 */ /* 0x000fe400007fe4ff */
[----:B0-----:R-:W-:-:S04]  /*3640*/  LEA R16, P1, R10, UR16, 0x2 ;  /* 0x000000100a107c11 */ /* 0x001fc8000f8210ff */
[----:B------:R-:W-:Y:S01]  /*3650*/  LEA.HI.X R17, R10, UR17, R11, 0x2, P1 ;  /* 0x000000110a117c11 */ /* 0x000fe200088f140b */
[----:B------:R-:W-:Y:S01]  /*3660*/  HFMA2 R22, -RZ, RZ, 0.96630859375, -0.0022525787353515625 ;  /* 0x3bbb989dff167431 */ /* 0x000fe200000001ff */
[----:B------:R-:W-:Y:S01]  /*3670*/  IADD3 R18, P0, PT, R23, R8, RZ ;  /* 0x0000000817127210 */ /* 0x000fe20007f1e0ff */
[----:B------:R-:W0:Y:S02]  /*3680*/  LDCU.64 UR16, c[0x0][0x3a0] ;  /* 0x00007400ff1077ac */ /* 0x000e240008000a00 */
[----:B------:R-:W3:Y:S01]  /*3690*/  LDG.E.CONSTANT R30, desc[UR10][R16.64] ;  /* 0x0000000a101e7981 */ /* 0x000ee2000c1e9900 */
[----:B------:R-:W-:Y:S02]  /*36a0*/  IADD3 R10, PT, PT, RZ, -UR12, RZ ;  /* 0x8000000cff0a7c10 */ /* 0x000fe4000fffe0ff */
[----:B--2---:R-:W-:Y:S02]  /*36b0*/  IADD3.X R13, PT, PT, RZ, R9, RZ, P0, !PT ;  /* 0x00000009ff0d7210 */ /* 0x004fe400007fe4ff */
[----:B------:R-:W-:-:S02]  /*36c0*/  SHF.R.S32.HI R12, RZ, 0x1f, R10 ;  /* 0x0000001fff0c7819 */ /* 0x000fc4000001140a */
[----:B------:R-:W-:Y:S02]  /*36d0*/  IADD3 R11, P0, PT, R23, R10, RZ ;  /* 0x0000000a170b7210 */ /* 0x000fe40007f1e0ff */
[C---:B------:R-:W-:Y:S02]  /*36e0*/  SHF.L.U32 R31, R18.reuse, 0x2, RZ ;  /* 0x00000002121f7819 */ /* 0x040fe400000006ff */
[----:B------:R-:W-:Y:S02]  /*36f0*/  SHF.L.U64.HI R18, R18, 0x2, R13 ;  /* 0x0000000212127819 */ /* 0x000fe4000001020d */
[----:B------:R-:W-:Y:S02]  /*3700*/  IADD3.X R13, PT, PT, RZ, R12, RZ, P0, !PT ;  /* 0x0000000cff0d7210 */ /* 0x000fe400007fe4ff */
[----:B------:R-:W-:Y:S02]  /*3710*/  LEA R10, P1, R11, R20, 0x2 ;  /* 0x000000140b0a7211 */ /* 0x000fe400078210ff */
[----:B------:R-:W-:-:S02]  /*3720*/  IADD3 R12, P0, PT, R31, UR18, RZ ;  /* 0x000000121f0c7c10 */ /* 0x000fc4000ff1e0ff */
[----:B------:R-:W-:Y:S02]  /*3730*/  LEA.HI.X R11, R11, R21, R13, 0x2, P1 ;  /* 0x000000150b0b7211 */ /* 0x000fe400008f140d */
[----:B------:R-:W-:-:S03]  /*3740*/  IADD3.X R13, PT, PT, R18, UR19, RZ, P0, !PT ;  /* 0x00000013120d7c10 */ /* 0x000fc600087fe4ff */
[----:B------:R-:W2:Y:S04]  /*3750*/  LDG.E R14, desc[UR10][R10.64] ;  /* 0x0000000a0a0e7981 */ /* 0x000ea8000c1e1900 */
[----:B------:R-:W4:Y:S01]  /*3760*/  LDG.E.CONSTANT R32, desc[UR10][R12.64] ;  /* 0x0000000a0c207981 */ /* 0x000f22000c1e9900 */
[----:B------:R-:W-:-:S03]  /*3770*/  MOV R29, 0x437c0000 ;  /* 0x437c0000001d7802 */ /* 0x000fc60000000f00 */
[----:B------:R-:W2:Y:S01]  /*3780*/  LDG.E.CONSTANT R12, desc[UR10][R12.64+0x4] ;  /* 0x0000040a0c0c7981 */ /* 0x000ea2000c1e9900 */
[----:B---3-5:R-:W-:-:S04]  /*3790*/  FMUL R15, R5, R30 ;  /* 0x0000001e050f7220 */ /* 0x028fc80000400000 */
[----:B------:R-:W-:-:S04]  /*37a0*/  FFMA.SAT R30, R15, R22, 0.5 ;  /* 0x3f0000000f1e7423 */ /* 0x000fc80000002016 */
[----:B------:R-:W-:Y:S02]  /*37b0*/  FFMA.RM R33, R30, R29, 12582913 ;  /* 0x4b4000011e217423 */ /* 0x000fe4000000401d */
[----:B------:R0:W3:Y:S02]  /*37c0*/  LDG.E.CONSTANT R30, desc[UR10][R16.64+0x4] ;  /* 0x0000040a101e7981 */ /* 0x0000e4000c1e9900 */
[----:B------:R-:W-:-:S04]  /*37d0*/  FADD R34, R33, -12583039 ;  /* 0xcb40007f21227421 */ /* 0x000fc80000000000 */
[----:B------:R-:W-:-:S04]  /*37e0*/  FFMA R34, R15, 1.4426950216293334961, -R34 ;  /* 0x3fb8aa3b0f227823 */ /* 0x000fc80000000822 */
[----:B------:R-:W-:-:S06]  /*37f0*/  FFMA R34, R15, 1.925963033500011079e-08, R34 ;  /* 0x32a570600f227823 */ /* 0x000fcc0000000022 */
[----:B------:R-:W1:Y:S01]  /*3800*/  MUFU.EX2 R34, R34 ;  /* 0x0000002200227308 */ /* 0x000e620000000800 */
[----:B------:R-:W-:Y:S01]  /*3810*/  SHF.L.U32 R33, R33, 0x17, RZ ;  /* 0x0000001721217819 */ /* 0x000fe200000006ff */
[----:B----4-:R-:W-:-:S04]  /*3820*/  FMUL R32, R5, R32 ;  /* 0x0000002005207220 */ /* 0x010fc80000400000 */
[----:B-1----:R-:W-:-:S04]  /*3830*/  FMUL R33, R33, R34 ;  /* 0x0000002221217220 */ /* 0x002fc80000400000 */
[----:B--2---:R-:W-:Y:S01]  /*3840*/  FMUL R36, R33, R14 ;  /* 0x0000000e21247220 */ /* 0x004fe20000400000 */
[----:B------:R-:W-:-:S04]  /*3850*/  IMAD.WIDE.U32 R14, R23, 0x4, R20 ;  /* 0x00000004170e7825 */ /* 0x000fc800078e0014 */
[----:B------:R-:W-:-:S05]  /*3860*/  FFMA R32, R3, R32, R36 ;  /* 0x0000002003207223 */ /* 0x000fca0000000024 */
[----:B------:R1:W-:Y:S04]  /*3870*/  STG.E desc[UR10][R14.64], R32 ;  /* 0x000000200e007986 */ /* 0x0003e8000c10190a */
[----:B------:R2:W4:Y:S01]  /*3880*/  LDG.E R10, desc[UR10][R10.64+0x4] ;  /* 0x0000040a0a0a7981 */ /* 0x000522000c1e1900 */
[----:B0-----:R-:W-:-:S04]  /*3890*/  IADD3 R16, P0, PT, R31, UR16, RZ ;  /* 0x000000101f107c10 */ /* 0x001fc8000ff1e0ff */
[----:B------:R-:W-:-:S05]  /*38a0*/  IADD3.X R17, PT, PT, R18, UR17, RZ, P0, !PT ;  /* 0x0000001112117c10 */ /* 0x000fca00087fe4ff */
[----:B------:R-:W4:Y:S04]  /*38b0*/  LDG.E.CONSTANT R18, desc[UR10][R16.64] ;  /* 0x0000000a10127981 */ /* 0x000f28000c1e9900 */
[----:B------:R-:W4:Y:S01]  /*38c0*/  LDG.E.CONSTANT R31, desc[UR10][R16.64+0x4] ;  /* 0x0000040a101f7981 */ /* 0x000f22000c1e9900 */
[----:B------:R-:W-:Y:S01]  /*38d0*/  FMUL R12, R5, R12 ;  /* 0x0000000c050c7220 */ /* 0x000fe20000400000 */
[----:B------:R-:W-:Y:S01]  /*38e0*/  IADD3 R23, PT, PT, R23, 0x2, RZ ;  /* 0x0000000217177810 */ /* 0x000fe20007ffe0ff */
[----:B---3--:R-:W-:-:S04]  /*38f0*/  FMUL R33, R5, R30 ;  /* 0x0000001e05217220 */ /* 0x008fc80000400000 */
[----:B------:R-:W-:-:S04]  /*3900*/  FFMA.SAT R22, R33, R22, 0.5 ;  /* 0x3f00000021167423 */ /* 0x000fc80000002016 */
[----:B------:R-:W-:-:S04]  /*3910*/  FFMA.RM R22, R22, R29, 12582913 ;  /* 0x4b40000116167423 */ /* 0x000fc8000000401d */
[----:B------:R-:W-:-:S04]  /*3920*/  FADD R30, R22, -12583039 ;  /* 0xcb40007f161e7421 */ /* 0x000fc80000000000 */
[----:B------:R-:W-:-:S04]  /*3930*/  FFMA R30, R33, 1.4426950216293334961, -R30 ;  /* 0x3fb8aa3b211e7823 */ /* 0x000fc8000000081e */
[----:B------:R-:W-:-:S04]  /*3940*/  FFMA R30, R33, 1.925963033500011079e-08, R30 ;  /* 0x32a57060211e7823 */ /* 0x000fc8000000001e */
[----:B--2---:R-:W0:Y:S01]  /*3950*/  MUFU.EX2 R11, R30 ;  /* 0x0000001e000b7308 */ /* 0x004e220000000800 */
[----:B------:R-:W-:-:S05]  /*3960*/  SHF.L.U32 R22, R22, 0x17, RZ ;  /* 0x0000001716167819 */ /* 0x000fca00000006ff */
[----:B0-----:R-:W-:-:S04]  /*3970*/  FMUL R11, R22, R11 ;  /* 0x0000000b160b7220 */ /* 0x001fc80000400000 */
[----:B----4-:R-:W-:-:S04]  /*3980*/  FMUL R10, R11, R10 ;  /* 0x0000000a0b0a7220 */ /* 0x010fc80000400000 */
[----:B------:R-:W-:-:S05]  /*3990*/  FFMA R11, R3, R12, R10 ;  /* 0x0000000c030b7223 */ /* 0x000fca000000000a */
[----:B------:R1:W-:Y:S01]  /*39a0*/  STG.E desc[UR10][R14.64+0x4], R11 ;  /* 0x0000040b0e007986 */ /* 0x0003e2000c10190a */
[----:B------:R-:W-:-:S04]  /*39b0*/  FFMA R18, R18, R32, R19 ;  /* 0x0000002012127223 */ /* 0x000fc80000000013 */
[----:B------:R-:W-:-:S07]  /*39c0*/  FFMA R19, R31, R11, R18 ;  /* 0x0000000b1f137223 */ /* 0x000fce0000000012 */
.L_x_45:
[----:B------:R-:W-:Y:S05]  /*39d0*/  BRA.U !UP1, `(.L_x_41) ;  /* 0x0000000109a87547 */ /* 0x000fea000b800000 */
[----:B------:R-:W0:Y:S01]  /*39e0*/  LDCU.128 UR16, c[0x0][0x390] ;  /* 0x00007200ff1077ac */ /* 0x000e220008000c00 */
[----:B------:R-:W-:Y:S02]  /*39f0*/  IADD3 R10, P0, PT, R4, R23, RZ ;  /* 0x00000017040a7210 */ /* 0x000fe40007f1e0ff */
[----:B-1----:R-:W-:-:S04]  /*3a00*/  SHF.R.S32.HI R11, RZ, 0x1f, R4 ;  /* 0x0000001fff0b7819 */ /* 0x002fc80000011404 */
[----:B------:R-:W-:Y:S02]  /*3a10*/  IADD3.X R11, PT, PT, RZ, R11, RZ, P0, !PT ;  /* 0x0000000bff0b7210 */ /* 0x000fe400007fe4ff */
[----:B0-----:R-:W-:-:S04]  /*3a20*/  LEA R12, P1, R10, UR16, 0x2 ;  /* 0x000000100a0c7c11 */ /* 0x001fc8000f8210ff */
[----:B--2---:R-:W-:Y:S01]  /*3a30*/  LEA.HI.X R13, R10, UR17, R11, 0x2, P1 ;  /* 0x000000110a0d7c11 */ /* 0x004fe200088f140b */
[----:B------:R-:W-:Y:S01]  /*3a40*/  UIADD3 UR7, UPT, UPT, -UR12, URZ, URZ ;  /* 0x000000ff0c077290 */ /* 0x000fe2000fffe1ff */
[C---:B------:R-:W-:Y:S01]  /*3a50*/  IADD3 R8, P0, PT, R23.reuse, R8, RZ ;  /* 0x0000000817087210 */ /* 0x040fe20007f1e0ff */
[----:B------:R-:W0:Y:S02]  /*3a60*/  LDCU.64 UR16, c[0x0][0x3a0] ;  /* 0x00007400ff1077ac */ /* 0x000e240008000a00 */
[----:B------:R0:W2:Y:S01]  /*3a70*/  LDG.E.CONSTANT R14, desc[UR10][R12.64] ;  /* 0x0000000a0c0e7981 */ /* 0x0000a2000c1e9900 */
[----:B------:R-:W-:Y:S01]  /*3a80*/  IADD3.X R17, PT, PT, RZ, R9, RZ, P0, !PT ;  /* 0x00000009ff117210 */ /* 0x000fe200007fe4ff */
[----:B------:R-:W-:Y:S02]  /*3a90*/  USHF.R.S32.HI UR9, URZ, 0x1f, UR7 ;  /* 0x0000001fff097899 */ /* 0x000fe40008011407 */
[----:B------:R-:W-:Y:S02]  /*3aa0*/  IADD3 R9, P1, PT, R23, UR7, RZ ;  /* 0x0000000717097c10 */ /* 0x000fe4000ff3e0ff */
[----:B------:R-:W-:-:S02]  /*3ab0*/  SHF.L.U32 R16, R8, 0x2, RZ ;  /* 0x0000000208107819 */ /* 0x000fc400000006ff */
[----:B------:R-:W-:Y:S02]  /*3ac0*/  SHF.L.U64.HI R17, R8, 0x2, R17 ;  /* 0x0000000208117819 */ /* 0x000fe40000010211 */
[----:B------:R-:W-:Y:S02]  /*3ad0*/  IADD3.X R15, PT, PT, RZ, UR9, RZ, P1, !PT ;  /* 0x00000009ff0f7c10 */ /* 0x000fe40008ffe4ff */
[C---:B------:R-:W-:Y:S02]  /*3ae0*/  LEA R8, P1, R9.reuse, R20, 0x2 ;  /* 0x0000001409087211 */ /* 0x040fe400078210ff */
[----:B------:R-:W-:Y:S02]  /*3af0*/  IADD3 R10, P0, PT, R16, UR18, RZ ;  /* 0x00000012100a7c10 */ /* 0x000fe4000ff1e0ff */
[----:B------:R-:W-:Y:S02]  /*3b00*/  LEA.HI.X R9, R9, R21, R15, 0x2, P1 ;  /* 0x0000001509097211 */ /* 0x000fe400008f140f */
[----:B------:R-:W-:-:S04]  /*3b10*/  IADD3.X R11, PT, PT, R17, UR19, RZ, P0, !PT ;  /* 0x00000013110b7c10 */ /* 0x000fc800087fe4ff */
[----:B------:R-:W3:Y:S04]  /*3b20*/  LDG.E R9, desc[UR10][R8.64] ;  /* 0x0000000a08097981 */ /* 0x000ee8000c1e1900 */
[----:B------:R1:W4:Y:S01]  /*3b30*/  LDG.E.CONSTANT R10, desc[UR10][R10.64] ;  /* 0x0000000a0a0a7981 */ /* 0x000322000c1e9900 */
[----:B0-----:R-:W-:-:S04]  /*3b40*/  IADD3 R12, P0, PT, R16, UR16, RZ ;  /* 0x00000010100c7c10 */ /* 0x001fc8000ff1e0ff */
[----:B------:R-:W-:-:S05]  /*3b50*/  IADD3.X R13, PT, PT, R17, UR17, RZ, P0, !PT ;  /* 0x00000011110d7c10 */ /* 0x000fca00087fe4ff */
[----:B------:R-:W3:Y:S01]  /*3b60*/  LDG.E.CONSTANT R12, desc[UR10][R12.64] ;  /* 0x0000000a0c0c7981 */ /* 0x000ee2000c1e9900 */
[----:B------:R-:W-:Y:S01]  /*3b70*/  HFMA2 R15, -RZ, RZ, 0.96630859375, -0.0022525787353515625 ;  /* 0x3bbb989dff0f7431 */ /* 0x000fe200000001ff */
[----:B------:R-:W-:Y:S01]  /*3b80*/  MOV R16, 0x437c0000 ;  /* 0x437c000000107802 */ /* 0x000fe20000000f00 */
[----:B--2--5:R-:W-:-:S04]  /*3b90*/  FMUL R14, R5, R14 ;  /* 0x0000000e050e7220 */ /* 0x024fc80000400000 */
[----:B------:R-:W-:-:S04]  /*3ba0*/  FFMA.SAT R15, R14, R15, 0.5 ;  /* 0x3f0000000e0f7423 */ /* 0x000fc8000000200f */
[----:B------:R-:W-:-:S04]  /*3bb0*/  FFMA.RM R15, R15, R16, 12582913 ;  /* 0x4b4000010f0f7423 */ /* 0x000fc80000004010 */
[----:B-1----:R-:W-:-:S04]  /*3bc0*/  FADD R11, R15, -12583039 ;  /* 0xcb40007f0f0b7421 */ /* 0x002fc80000000000 */
[----:B------:R-:W-:-:S04]  /*3bd0*/  FFMA R11, R14, 1.4426950216293334961, -R11 ;  /* 0x3fb8aa3b0e0b7823 */ /* 0x000fc8000000080b */
[----:B------:R-:W-:-:S04]  /*3be0*/  FFMA R11, R14, 1.925963033500011079e-08, R11 ;  /* 0x32a570600e0b7823 */ /* 0x000fc8000000000b */
[----:B------:R-:W0:Y:S01]  /*3bf0*/  MUFU.EX2 R8, R11 ;  /* 0x0000000b00087308 */ /* 0x000e220000000800 */
[----:B------:R-:W-:Y:S01]  /*3c00*/  SHF.L.U32 R15, R15, 0x17, RZ ;  /* 0x000000170f0f7819 */ /* 0x000fe200000006ff */
[----:B----4-:R-:W-:-:S04]  /*3c10*/  FMUL R10, R5, R10 ;  /* 0x0000000a050a7220 */ /* 0x010fc80000400000 */
[----:B0-----:R-:W-:-:S04]  /*3c20*/  FMUL R8, R15, R8 ;  /* 0x000000080f087220 */ /* 0x001fc80000400000 */
[----:B---3--:R-:W-:Y:S01]  /*3c30*/  FMUL R14, R8, R9 ;  /* 0x00000009080e7220 */ /* 0x008fe20000400000 */
[----:B------:R-:W-:-:S04]  /*3c40*/  IMAD.WIDE.U32 R8, R23, 0x4, R20 ;  /* 0x0000000417087825 */ /* 0x000fc800078e0014 */
[----:B------:R-:W-:-:S05]  /*3c50*/  FFMA R5, R3, R10, R14 ;  /* 0x0000000a03057223 */ /* 0x000fca000000000e */
[----:B------:R3:W-:Y:S01]  /*3c60*/  STG.E desc[UR10][R8.64], R5 ;  /* 0x0000000508007986 */ /* 0x0007e2000c10190a */
[----:B------:R-:W-:-:S07]  /*3c70*/  FFMA R19, R12, R5, R19 ;  /* 0x000000050c137223 */ /* 0x000fce0000000013 */
.L_x_41:
[----:B------:R-:W4:Y:S01]  /*3c80*/  LDCU UR7, c[0x0][0x3d4] ;  /* 0x00007a80ff0777ac */ /* 0x000f220008000800 */
[----:B-----5:R-:W-:Y:S01]  /*3c90*/  FFMA R3, R0, R3, R19 ;  /* 0x0000000300037223 */ /* 0x020fe20000000013 */
[----:B-1-3--:R-:W-:Y:S01]  /*3ca0*/  MOV R5, UR12 ;  /* 0x0000000c00057c02 */ /* 0x00afe20008000f00 */
[----:B------:R-:W1:Y:S03]  /*3cb0*/  LDCU UR9, c[0x0][0x3d8] ;  /* 0x00007b00ff0977ac */ /* 0x000e660008000800 */
[----:B------:R3:W-:Y:S01]  /*3cc0*/  STG.E desc[UR10][R24.64], R3 ;  /* 0x0000000318007986 */ /* 0x0007e2000c10190a */
[----:B------:R-:W-:Y:S01]  /*3cd0*/  IMAD.WIDE R20, R5, 0x4, R20 ;  /* 0x0000000405147825 */ /* 0x000fe200078e0214 */
[----:B------:R-:W-:-:S04]  /*3ce0*/  UIADD3 UR4, UPT, UPT, UR4, 0x1, URZ ;  /* 0x0000000104047890 */ /* 0x000fc8000fffe0ff */
[----:B----4-:R-:W-:Y:S01]  /*3cf0*/  UISETP.NE.AND UP0, UPT, UR4, UR7, UPT ;  /* 0x000000070400728c */ /* 0x010fe2000bf05270 */
[----:B-1----:R-:W-:-:S05]  /*3d00*/  MOV R9, UR9 ;  /* 0x0000000900097c02 */ /* 0x002fca0008000f00 */
[----:B------:R-:W-:-:S04]  /*3d10*/  IMAD.WIDE R26, R9, 0x4, R26 ;  /* 0x00000004091a7825 */ /* 0x000fc800078e021a */
[----:B------:R-:W-:-:S04]  /*3d20*/  IMAD.WIDE R6, R9, 0x4, R6 ;  /* 0x0000000409067825 */ /* 0x000fc800078e0206 */
[----:B------:R-:W-:Y:S01]  /*3d30*/  IMAD.WIDE R8, R9, 0x4, R24 ;  /* 0x0000000409087825 */ /* 0x000fe200078e0218 */
[----:B---3--:R-:W-:Y:S06]  /*3d40*/  BRA.U !UP0, `(.L_x_26) ;  /* 0x0000000908e07547 */ /* 0x008fec000b800000 */
[----:B------:R-:W-:Y:S02]  /*3d50*/  MOV R24, R8 ;  /* 0x0000000800187202 */ /* 0x000fe40000000f00 */
[----:B------:R-:W-:Y:S01]  /*3d60*/  MOV R25, R9 ;  /* 0x0000000900197202 */ /* 0x000fe20000000f00 */
[----:B------:R-:W-:Y:S06]  /*3d70*/  BRA `(.L_x_46) ;  /* 0xffffffe000f07947 */ /* 0x000fec000383ffff */
.L_x_27:
[----:B------:R-:W-:Y:S02]  /*3d80*/  UISETP.GE.U32.AND UP1, UPT, UR5, 0x10, UPT ;  /* 0x000000100500788c */ /* 0x000fe4000bf26070 */
[----:B------:R-:W-:-:S04]  /*3d90*/  ULOP3.LUT UR7, UR5, 0xf, URZ, 0xc0, !UPT ;  /* 0x0000000f05077892 */ /* 0x000fc8000f8ec0ff */
[----:B------:R-:W-:-:S03]  /*3da0*/  UISETP.NE.AND UP0, UPT, UR7, URZ, UPT ;  /* 0x000000ff0700728c */ /* 0x000fc6000bf05270 */
[----:B------:R-:W-:Y:S08]  /*3db0*/  BRA.U !UP1, `(.L_x_47) ;  /* 0x0000000509607547 */ /* 0x000ff0000b800000 */
[----:B------:R-:W-:Y:S01]  /*3dc0*/  ULOP3.LUT UR8, UR5, 0x7ffffff0, URZ, 0xc0, !UPT ;  /* 0x7ffffff005087892 */ /* 0x000fe2000f8ec0ff */
[----:B------:R-:W-:-:S11]  /*3dd0*/  UMOV UR4, URZ ;  /* 0x000000ff00047c82 */ /* 0x000fd60008000000 */
.L_x_48:
[----:B------:R-:W-:Y:S01]  /*3de0*/  MOV R6, UR9 ;  /* 0x0000000900067c02 */ /* 0x000fe20008000f00 */
[----:B--2---:R-:W2:Y:S04]  /*3df0*/  LDG.E.CONSTANT R31, desc[UR10][R26.64] ;  /* 0x0000000a1a1f7981 */ /* 0x004ea8000c1e9900 */
[----:B------:R-:W-:-:S05]  /*3e00*/  IMAD.WIDE R22, R6, 0x4, R26 ;  /* 0x0000000406167825 */ /* 0x000fca00078e021a */
[----:B------:R-:W3:Y:S01]  /*3e10*/  LDG.E.CONSTANT R28, desc[UR10][R22.64] ;  /* 0x0000000a161c7981 */ /* 0x000ee2000c1e9900 */
[----:B------:R-:W-:-:S04]  /*3e20*/  IMAD.WIDE R16, R6, 0x4, R22 ;  /* 0x0000000406107825 */ /* 0x000fc800078e0216 */
[C---:B------:R-:W-:Y:S02]  /*3e30*/  IMAD.WIDE R8, R6.reuse, 0x4, R16 ;  /* 0x0000000406087825 */ /* 0x040fe400078e0210 */
[----:B------:R-:W4:Y:S02]  /*3e40*/  LDG.E.CONSTANT R16, desc[UR10][R16.64] ;  /* 0x0000000a10107981 */ /* 0x000f24000c1e9900 */
[C---:B------:R-:W-:Y:S02]  /*3e50*/  IMAD.WIDE R12, R6.reuse, 0x4, R8 ;  /* 0x00000004060c7825 */ /* 0x040fe400078e0208 */
[----:B------:R0:W4:Y:S02]  /*3e60*/  LDG.E.CONSTANT R29, desc[UR10][R8.64] ;  /* 0x0000000a081d7981 */ /* 0x000124000c1e9900 */
[C---:B------:R-:W-:Y:S02]  /*3e70*/  IMAD.WIDE R32, R6.reuse, 0x4, R12 ;  /* 0x0000000406207825 */ /* 0x040fe400078e020c */
[----:B------:R-:W4:Y:S02]  /*3e80*/  LDG.E.CONSTANT R12, desc[UR10][R12.64] ;  /* 0x0000000a0c0c7981 */ /* 0x000f24000c1e9900 */
[----:B------:R-:W-:-:S02]  /*3e90*/  IMAD.WIDE R10, R6, 0x4, R32 ;  /* 0x00000004060a7825 */ /* 0x000fc400078e0220 */
[----:B------:R-:W4:Y:S02]  /*3ea0*/  LDG.E.CONSTANT R33, desc[UR10][R32.64] ;  /* 0x0000000a20217981 */ /* 0x000f24000c1e9900 */
[C---:B------:R-:W-:Y:S02]  /*3eb0*/  IMAD.WIDE R14, R6.reuse, 0x4, R10 ;  /* 0x00000004060e7825 */ /* 0x040fe400078e020a */
[----:B------:R-:W4:Y:S02]  /*3ec0*/  LDG.E.CONSTANT R10, desc[UR10][R10.64] ;  /* 0x0000000a0a0a7981 */ /* 0x000f24000c1e9900 */
[C---:B------:R-:W-:Y:S02]  /*3ed0*/  IMAD.WIDE R34, R6.reuse, 0x4, R14 ;  /* 0x0000000406227825 */ /* 0x040fe400078e020e */
[----:B------:R1:W4:Y:S04]  /*3ee0*/  LDG.E.CONSTANT R3, desc[UR10][R14.64] ;  /* 0x0000000a0e037981 */ /* 0x000328000c1e9900 */
[----:B------:R-:W4:Y:S01]  /*3ef0*/  LDG.E.CONSTANT R5, desc[UR10][R34.64] ;  /* 0x0000000a22057981 */ /* 0x000f22000c1e9900 */
[----:B------:R-:W-:-:S05]  /*3f00*/  IMAD.WIDE R18, R6, 0x4, R34 ;  /* 0x0000000406127825 */ /* 0x000fca00078e0222 */
[----:B------:R1:W4:Y:S01]  /*3f10*/  LDG.E.CONSTANT R7, desc[UR10][R18.64] ;  /* 0x0000000a12077981 */ /* 0x000322000c1e9900 */
[----:B0-----:R-:W-:-:S04]  /*3f20*/  IMAD.WIDE R8, R6, 0x4, R18 ;  /* 0x0000000406087825 */ /* 0x001fc800078e0212 */
[C---:B------:R-:W-:Y:S02]  /*3f30*/  IMAD.WIDE R36, R6.reuse, 0x4, R8 ;  /* 0x0000000406247825 */ /* 0x040fe400078e0208 */
[----:B------:R-:W4:Y:S02]  /*3f40*/  LDG.E.CONSTANT R9, desc[UR10][R8.64] ;  /* 0x0000000a08097981 */ /* 0x000f24000c1e9900 */
[----:B------:R-:W-:-:S05]  /*3f50*/  IMAD.WIDE R26, R6, 0x4, R36 ;  /* 0x00000004061a7825 */ /* 0x000fca00078e0224 */
[----:B------:R0:W4:Y:S01]  /*3f60*/  LDG.E.CONSTANT R11, desc[UR10][R26.64] ;  /* 0x0000000a1a0b7981 */ /* 0x000122000c1e9900 */
[----:B------:R-:W-:-:S03]  /*3f70*/  IMAD.WIDE R22, R6, 0x4, R26 ;  /* 0x0000000406167825 */ /* 0x000fc600078e021a */
[----:B------:R2:W4:Y:S01]  /*3f80*/  LDG.E.CONSTANT R8, desc[UR10][R36.64] ;  /* 0x0000000a24087981 */ /* 0x000522000c1e9900 */
[----:B-1----:R-:W-:-:S03]  /*3f90*/  IMAD.WIDE R14, R6, 0x4, R22 ;  /* 0x00000004060e7825 */ /* 0x002fc600078e0216 */
[----:B------:R1:W4:Y:S01]  /*3fa0*/  LDG.E.CONSTANT R13, desc[UR10][R22.64] ;  /* 0x0000000a160d7981 */ /* 0x000322000c1e9900 */
[----:B------:R-:W-:-:S03]  /*3fb0*/  IMAD.WIDE R18, R6, 0x4, R14 ;  /* 0x0000000406127825 */ /* 0x000fc600078e020e */
[----:B------:R3:W4:Y:S04]  /*3fc0*/  LDG.E.CONSTANT R15, desc[UR10][R14.64] ;  /* 0x0000000a0e0f7981 */ /* 0x000728000c1e9900 */
[----:B------:R-:W4:Y:S01]  /*3fd0*/  LDG.E.CONSTANT R17, desc[UR10][R18.64] ;  /* 0x0000000a12117981 */ /* 0x000f22000c1e9900 */
[----:B------:R-:W-:-:S04]  /*3fe0*/  IMAD.WIDE R34, R6, 0x4, R24 ;  /* 0x0000000406227825 */ /* 0x000fc800078e0218 */
[----:B0-----:R-:W-:Y:S01]  /*3ff0*/  IMAD.WIDE R26, R6, 0x4, R34 ;  /* 0x00000004061a7825 */ /* 0x001fe200078e0222 */
[----:B------:R-:W-:-:S04]  /*4000*/  UIADD3 UR4, UPT, UPT, UR4, 0x10, URZ ;  /* 0x0000001004047890 */ /* 0x000fc8000fffe0ff */
[----:B------:R-:W-:Y:S01]  /*4010*/  UISETP.NE.AND UP1, UPT, UR4, UR8, UPT ;  /* 0x000000080400728c */ /* 0x000fe2000bf25270 */
[----:B--2--5:R-:W-:Y:S01]  /*4020*/  FFMA R32, R0, R31, RZ ;  /* 0x0000001f00207223 */ /* 0x024fe200000000ff */
[----:B------:R-:W-:-:S04]  /*4030*/  IMAD.WIDE R30, R6, 0x4, R26 ;  /* 0x00000004061e7825 */ /* 0x000fc800078e021a */
[C---:B------:R-:W-:Y:S01]  /*4040*/  IMAD.WIDE R36, R6.reuse, 0x4, R30 ;  /* 0x0000000406247825 */ /* 0x040fe200078e021e */
[----:B------:R0:W-:Y:S03]  /*4050*/  STG.E desc[UR10][R24.64], R32 ;  /* 0x0000002018007986 */ /* 0x0001e6000c10190a */
[----:B-1----:R-:W-:-:S04]  /*4060*/  IMAD.WIDE R22, R6, 0x4, R36 ;  /* 0x0000000406167825 */ /* 0x002fc800078e0224 */
[C---:B---3--:R-:W-:Y:S01]  /*4070*/  FFMA R14, R0.reuse, R28, RZ ;  /* 0x0000001c000e7223 */ /* 0x048fe200000000ff */
[----:B----4-:R-:W-:Y:S01]  /*4080*/  FFMA R16, R0, R16, RZ ;  /* 0x0000001000107223 */ /* 0x010fe200000000ff */
[----:B0-----:R-:W-:-:S03]  /*4090*/  IMAD.WIDE R24, R6, 0x4, R22 ;  /* 0x0000000406187825 */ /* 0x001fc600078e0216 */
[----:B------:R-:W-:Y:S04]  /*40a0*/  STG.E desc[UR10][R34.64], R14 ;  /* 0x0000000e22007986 */ /* 0x000fe8000c10190a */
[----:B------:R0:W-:Y:S02]  /*40b0*/  STG.E desc[UR10][R26.64], R16 ;  /* 0x000000101a007986 */ /* 0x0001e4000c10190a */
[----:B0-----:R-:W-:-:S04]  /*40c0*/  IMAD.WIDE R26, R6, 0x4, R24 ;  /* 0x00000004061a7825 */ /* 0x001fc800078e0218 */
[----:B------:R-:W-:Y:S01]  /*40d0*/  FFMA R14, R0, R29, RZ ;  /* 0x0000001d000e7223 */ /* 0x000fe200000000ff */
[----:B------:R-:W-:-:S04]  /*40e0*/  IMAD.WIDE R28, R6, 0x4, R26 ;  /* 0x00000004061c7825 */ /* 0x000fc800078e021a */
[----:B------:R0:W-:Y:S01]  /*40f0*/  STG.E desc[UR10][R30.64], R14 ;  /* 0x0000000e1e007986 */ /* 0x0001e2000c10190a */
[----:B------:R-:W-:Y:S01]  /*4100*/  FFMA R12, R0, R12, RZ ;  /* 0x0000000c000c7223 */ /* 0x000fe200000000ff */
[----:B0-----:R-:W-:-:S04]  /*4110*/  IMAD.WIDE R30, R6, 0x4, R28 ;  /* 0x00000004061e7825 */ /* 0x001fc800078e021c */
[----:B------:R0:W-:Y:S01]  /*4120*/  STG.E desc[UR10][R36.64], R12 ;  /* 0x0000000c24007986 */ /* 0x0001e2000c10190a */
[----:B------:R-:W-:-:S04]  /*4130*/  IMAD.WIDE R34, R6, 0x4, R30 ;  /* 0x0000000406227825 */ /* 0x000fc800078e021e */
[----:B0-----:R-:W-:Y:S01]  /*4140*/  FFMA R12, R0, R33, RZ ;  /* 0x00000021000c7223 */ /* 0x001fe200000000ff */
[----:B------:R-:W-:-:S04]  /*4150*/  IMAD.WIDE R32, R6, 0x4, R34 ;  /* 0x0000000406207825 */ /* 0x000fc800078e0222 */
[----:B------:R0:W-:Y:S01]  /*4160*/  STG.E desc[UR10][R22.64], R12 ;  /* 0x0000000c16007986 */ /* 0x0001e2000c10190a */
[C---:B------:R-:W-:Y:S01]  /*4170*/  FFMA R10, R0.reuse, R10, RZ ;  /* 0x0000000a000a7223 */ /* 0x040fe200000000ff */
[----:B------:R-:W-:Y:S01]  /*4180*/  FFMA R3, R0, R3, RZ ;  /* 0x0000000300037223 */ /* 0x000fe200000000ff */
[----:B0-----:R-:W-:-:S03]  /*4190*/  IMAD.WIDE R22, R6, 0x4, R32 ;  /* 0x0000000406167825 */ /* 0x001fc600078e0220 */
[----:B------:R0:W-:Y:S01]  /*41a0*/  STG.E desc[UR10][R24.64], R10 ;  /* 0x0000000a18007986 */ /* 0x0001e2000c10190a */
[----:B------:R-:W-:-:S04]  /*41b0*/  IMAD.WIDE R36, R6, 0x4, R22 ;  /* 0x0000000406247825 */ /* 0x000fc800078e0216 */
[C---:B------:R-:W-:Y:S01]  /*41c0*/  FFMA R5, R0.reuse, R5, RZ ;  /* 0x0000000500057223 */ /* 0x040fe200000000ff */
[C---:B------:R-:W-:Y:S01]  /*41d0*/  FFMA R7, R0.reuse, R7, RZ ;  /* 0x0000000700077223 */ /* 0x040fe200000000ff */
[----:B------:R-:W-:Y:S01]  /*41e0*/  FFMA R14, R0, R9, RZ ;  /* 0x00000009000e7223 */ /* 0x000fe200000000ff */
[----:B------:R1:W-:Y:S01]  /*41f0*/  STG.E desc[UR10][R26.64], R3 ;  /* 0x000000031a007986 */ /* 0x0003e2000c10190a */
[----:B0-----:R-:W-:-:S04]  /*4200*/  IMAD.WIDE R24, R6, 0x4, R36 ;  /* 0x0000000406187825 */ /* 0x001fc800078e0224 */
[C---:B------:R-:W-:Y:S01]  /*4210*/  FFMA R10, R0.reuse, R8, RZ ;  /* 0x00000008000a7223 */ /* 0x040fe200000000ff */
[C---:B------:R-:W-:Y:S01]  /*4220*/  FFMA R11, R0.reuse, R11, RZ ;  /* 0x0000000b000b7223 */ /* 0x040fe200000000ff */
[----:B------:R-:W-:Y:S01]  /*4230*/  STG.E desc[UR10][R28.64], R5 ;  /* 0x000000051c007986 */ /* 0x000fe2000c10190a */
[C---:B------:R-:W-:Y:S01]  /*4240*/  FFMA R13, R0.reuse, R13, RZ ;  /* 0x0000000d000d7223 */ /* 0x040fe200000000ff */
[----:B------:R-:W-:Y:S01]  /*4250*/  FFMA R15, R0, R15, RZ ;  /* 0x0000000f000f7223 */ /* 0x000fe200000000ff */
[----:B------:R-:W-:Y:S01]  /*4260*/  IMAD.WIDE R8, R6, 0x4, R24 ;  /* 0x0000000406087825 */ /* 0x000fe200078e0218 */
[----:B------:R-:W-:Y:S03]  /*4270*/  STG.E desc[UR10][R30.64], R7 ;  /* 0x000000071e007986 */ /* 0x000fe6000c10190a */
[----:B------:R-:W-:Y:S01]  /*4280*/  FFMA R17, R0, R17, RZ ;  /* 0x0000001100117223 */ /* 0x000fe200000000ff */
[----:B------:R-:W-:Y:S04]  /*4290*/  STG.E desc[UR10][R34.64], R14 ;  /* 0x0000000e22007986 */ /* 0x000fe8000c10190a */
[----:B------:R-:W-:Y:S04]  /*42a0*/  STG.E desc[UR10][R32.64], R10 ;  /* 0x0000000a20007986 */ /* 0x000fe8000c10190a */
[----:B------:R-:W-:Y:S04]  /*42b0*/  STG.E desc[UR10][R22.64], R11 ;  /* 0x0000000b16007986 */ /* 0x000fe8000c10190a */
[----:B------:R-:W-:Y:S04]  /*42c0*/  STG.E desc[UR10][R36.64], R13 ;  /* 0x0000000d24007986 */ /* 0x000fe8000c10190a */
[----:B------:R0:W-:Y:S04]  /*42d0*/  STG.E desc[UR10][R24.64], R15 ;  /* 0x0000000f18007986 */ /* 0x0001e8000c10190a */
[----:B------:R2:W-:Y:S01]  /*42e0*/  STG.E desc[UR10][R8.64], R17 ;  /* 0x0000001108007986 */ /* 0x0005e2000c10190a */
[----:B-1----:R-:W-:Y:S01]  /*42f0*/  MOV R3, UR12 ;  /* 0x0000000c00037c02 */ /* 0x002fe20008000f00 */
[----:B------:R-:W-:-:S04]  /*4300*/  IMAD.WIDE R26, R6, 0x4, R18 ;  /* 0x00000004061a7825 */ /* 0x000fc800078e0212 */
[----:B------:R-:W-:-:S04]  /*4310*/  IMAD.WIDE R20, R3, 0x40, R20 ;  /* 0x0000004003147825 */ /* 0x000fc800078e0214 */
[----:B0-----:R-:W-:Y:S01]  /*4320*/  IMAD.WIDE R24, R6, 0x4, R8 ;  /* 0x0000000406187825 */ /* 0x001fe200078e0208 */
[----:B------:R-:W-:Y:S06]  /*4330*/  BRA.U UP1, `(.L_x_48) ;  /* 0xfffffff901a87547 */ /* 0x000fec000b83ffff */
.L_x_47:
[----:B------:R-:W-:Y:S05]  /*4340*/  BRA.U !UP0, `(.L_x_26) ;  /* 0x0000000508607547 */ /* 0x000fea000b800000 */
[----:B------:R-:W-:Y:S02]  /*4350*/  UISETP.GE.U32.AND UP0, UPT, UR7, 0x8, UPT ;  /* 0x000000080700788c */ /* 0x000fe4000bf06070 */
[----:B------:R-:W-:-:S04]  /*4360*/  ULOP3.LUT UR4, UR5, 0x7, URZ, 0xc0, !UPT ;  /* 0x0000000705047892 */ /* 0x000fc8000f8ec0ff */
[----:B------:R-:W-:-:S03]  /*4370*/  UISETP.NE.AND UP1, UPT, UR4, URZ, UPT ;  /* 0x000000ff0400728c */ /* 0x000fc6000bf25270 */
[----:B------:R-:W-:Y:S08]  /*4380*/  BRA.U !UP0, `(.L_x_49) ;  /* 0x0000000108ac7547 */ /* 0x000ff0000b800000 */
[----:B------:R-:W-:-:S05]  /*4390*/  MOV R35, UR9 ;  /* 0x0000000900237c02 */ /* 0x000fca0008000f00 */
[C---:B------:R-:W-:Y:S02]  /*43a0*/  IMAD.WIDE R22, R35.reuse, 0x4, R26 ;  /* 0x0000000423167825 */ /* 0x040fe400078e021a */
[----:B------:R-:W3:Y:S02]  /*43b0*/  LDG.E.CONSTANT R27, desc[UR10][R26.64] ;  /* 0x0000000a1a1b7981 */ /* 0x000ee4000c1e9900 */
[C---:B------:R-:W-:Y:S02]  /*43c0*/  IMAD.WIDE R28, R35.reuse, 0x4, R22 ;  /* 0x00000004231c7825 */ /* 0x040fe400078e0216 */
[----:B------:R0:W4:Y:S04]  /*43d0*/  LDG.E.CONSTANT R3, desc[UR10][R22.64] ;  /* 0x0000000a16037981 */ /* 0x000128000c1e9900 */
[----:B------:R1:W4:Y:S01]  /*43e0*/  LDG.E.CONSTANT R5, desc[UR10][R28.64] ;  /* 0x0000000a1c057981 */ /* 0x000322000c1e9900 */
[----:B------:R-:W-:-:S05]  /*43f0*/  IMAD.WIDE R32, R35, 0x4, R28 ;  /* 0x0000000423207825 */ /* 0x000fca00078e021c */
[----:B------:R1:W4:Y:S01]  /*4400*/  LDG.E.CONSTANT R37, desc[UR10][R32.64] ;  /* 0x0000000a20257981 */ /* 0x000322000c1e9900 */
[----:B--2---:R-:W-:-:S04]  /*4410*/  IMAD.WIDE R8, R35, 0x4, R32 ;  /* 0x0000000423087825 */ /* 0x004fc800078e0220 */
[C---:B------:R-:W-:Y:S02]  /*4420*/  IMAD.WIDE R6, R35.reuse, 0x4, R8 ;  /* 0x0000000423067825 */ /* 0x040fe400078e0208 */
[----:B------:R-:W2:Y:S02]  /*4430*/  LDG.E.CONSTANT R9, desc[UR10][R8.64] ;  /* 0x0000000a08097981 */ /* 0x000ea4000c1e9900 */
[C---:B------:R-:W-:Y:S02]  /*4440*/  IMAD.WIDE R12, R35.reuse, 0x4, R6 ;  /* 0x00000004230c7825 */ /* 0x040fe400078e0206 */
[----:B------:R2:W2:Y:S02]  /*4450*/  LDG.E.CONSTANT R7, desc[UR10][R6.64] ;  /* 0x0000000a06077981 */ /* 0x0004a4000c1e9900 */
[C---:B------:R-:W-:Y:S02]  /*4460*/  IMAD.WIDE R14, R35.reuse, 0x4, R12 ;  /* 0x00000004230e7825 */ /* 0x040fe400078e020c */
[----:B------:R-:W2:Y:S04]  /*4470*/  LDG.E.CONSTANT R13, desc[UR10][R12.64] ;  /* 0x0000000a0c0d7981 */ /* 0x000ea8000c1e9900 */
[----:B------:R-:W2:Y:S01]  /*4480*/  LDG.E.CONSTANT R11, desc[UR10][R14.64] ;  /* 0x0000000a0e0b7981 */ /* 0x000ea2000c1e9900 */
[----:B------:R-:W-:-:S04]  /*4490*/  IMAD.WIDE R16, R35, 0x4, R24 ;  /* 0x0000000423107825 */ /* 0x000fc800078e0218 */
[----:B------:R-:W-:-:S04]  /*44a0*/  IMAD.WIDE R18, R35, 0x4, R16 ;  /* 0x0000000423127825 */ /* 0x000fc800078e0210 */
[----:B0-----:R-:W-:-:S04]  /*44b0*/  IMAD.WIDE R22, R35, 0x4, R18 ;  /* 0x0000000423167825 */ /* 0x001fc800078e0212 */
[----:B-1----:R-:W-:-:S04]  /*44c0*/  IMAD.WIDE R28, R35, 0x4, R22 ;  /* 0x00000004231c7825 */ /* 0x002fc800078e0216 */
[----:B------:R-:W-:-:S04]  /*44d0*/  IMAD.WIDE R30, R35, 0x4, R28 ;  /* 0x00000004231e7825 */ /* 0x000fc800078e021c */
[----:B------:R-:W-:-:S04]  /*44e0*/  IMAD.WIDE R32, R35, 0x4, R30 ;  /* 0x0000000423207825 */ /* 0x000fc800078e021e */
[C---:B---3-5:R-:W-:Y:S01]  /*44f0*/  FFMA R27, R0.reuse, R27, RZ ;  /* 0x0000001b001b7223 */ /* 0x068fe200000000ff */
[----:B----4-:R-:W-:-:S04]  /*4500*/  FFMA R3, R0, R3, RZ ;  /* 0x0000000300037223 */ /* 0x010fc800000000ff */
[----:B------:R-:W-:Y:S01]  /*4510*/  STG.E desc[UR10][R24.64], R27 ;  /* 0x0000001b18007986 */ /* 0x000fe2000c10190a */
[----:B------:R-:W-:-:S03]  /*4520*/  FFMA R5, R0, R5, RZ ;  /* 0x0000000500057223 */ /* 0x000fc600000000ff */
[----:B------:R0:W-:Y:S01]  /*4530*/  STG.E desc[UR10][R16.64], R3 ;  /* 0x0000000310007986 */ /* 0x0001e2000c10190a */
[----:B------:R-:W-:-:S03]  /*4540*/  FFMA R37, R0, R37, RZ ;  /* 0x0000002500257223 */ /* 0x000fc600000000ff */
[----:B------:R1:W-:Y:S04]  /*4550*/  STG.E desc[UR10][R18.64], R5 ;  /* 0x0000000512007986 */ /* 0x0003e8000c10190a */
[----:B------:R1:W-:Y:S01]  /*4560*/  STG.E desc[UR10][R22.64], R37 ;  /* 0x0000002516007986 */ /* 0x0003e2000c10190a */
[----:B--2---:R-:W-:Y:S01]  /*4570*/  FFMA R6, R0, R9, RZ ;  /* 0x0000000900067223 */ /* 0x004fe200000000ff */
[----:B------:R-:W-:-:S04]  /*4580*/  IMAD.WIDE R8, R35, 0x4, R32 ;  /* 0x0000000423087825 */ /* 0x000fc800078e0220 */
[C---:B------:R-:W-:Y:S01]  /*4590*/  FFMA R7, R0.reuse, R7, RZ ;  /* 0x0000000700077223 */ /* 0x040fe200000000ff */
[----:B------:R1:W-:Y:S01]  /*45a0*/  STG.E desc[UR10][R28.64], R6 ;  /* 0x000000061c007986 */ /* 0x0003e2000c10190a */
[----:B------:R-:W-:-:S03]  /*45b0*/  FFMA R13, R0, R13, RZ ;  /* 0x0000000d000d7223 */ /* 0x000fc600000000ff */
[----:B------:R1:W-:Y:S01]  /*45c0*/  STG.E desc[UR10][R30.64], R7 ;  /* 0x000000071e007986 */ /* 0x0003e2000c10190a */
[----:B------:R-:W-:-:S03]  /*45d0*/  FFMA R11, R0, R11, RZ ;  /* 0x0000000b000b7223 */ /* 0x000fc600000000ff */
[----:B------:R1:W-:Y:S04]  /*45e0*/  STG.E desc[UR10][R32.64], R13 ;  /* 0x0000000d20007986 */ /* 0x0003e8000c10190a */
[----:B------:R1:W-:Y:S01]  /*45f0*/  STG.E desc[UR10][R8.64], R11 ;  /* 0x0000000b08007986 */ /* 0x0003e2000c10190a */
[----:B0-----:R-:W-:Y:S01]  /*4600*/  MOV R3, UR12 ;  /* 0x0000000c00037c02 */ /* 0x001fe20008000f00 */
[----:B------:R-:W-:-:S04]  /*4610*/  IMAD.WIDE R26, R35, 0x4, R14 ;  /* 0x00000004231a7825 */ /* 0x000fc800078e020e */
[----:B------:R-:W-:-:S04]  /*4620*/  IMAD.WIDE R20, R3, 0x20, R20 ;  /* 0x0000002003147825 */ /* 0x000fc800078e0214 */
[----:B------:R-:W-:-:S07]  /*4630*/  IMAD.WIDE R24, R35, 0x4, R8 ;  /* 0x0000000423187825 */ /* 0x000fce00078e0208 */
.L_x_49:
[----:B------:R-:W-:Y:S05]  /*4640*/  BRA.U !UP1, `(.L_x_26) ;  /* 0x0000000109a07547 */ /* 0x000fea000b800000 */
[----:B------:R-:W-:Y:S02]  /*4650*/  UISETP.GE.U32.AND UP0, UPT, UR4, 0x4, UPT ;  /* 0x000000040400788c */ /* 0x000fe4000bf06070 */
[----:B------:R-:W-:-:S04]  /*4660*/  ULOP3.LUT UR5, UR5, 0x3, URZ, 0xc0, !UPT ;  /* 0x0000000305057892 */ /* 0x000fc8000f8ec0ff */
[----:B------:R-:W-:-:S03]  /*4670*/  UISETP.NE.AND UP1, UPT, UR5, URZ, UPT ;  /* 0x000000ff0500728c */ /* 0x000fc6000bf25270 */
[----:B------:R-:W-:Y:S08]  /*4680*/  BRA.U !UP0, `(.L_x_50) ;  /* 0x00000001085c7547 */ /* 0x000ff0000b800000 */
[----:B-1----:R-:W-:-:S05]  /*4690*/  MOV R29, UR9 ;  /* 0x00000009001d7c02 */ /* 0x002fca0008000f00 */
[C---:B------:R-:W-:Y:S02]  /*46a0*/  IMAD.WIDE R12, R29.reuse, 0x4, R26 ;  /* 0x000000041d0c7825 */ /* 0x040fe400078e021a */
[----:B------:R-:W3:Y:S02]  /*46b0*/  LDG.E.CONSTANT R27, desc[UR10][R26.64] ;  /* 0x0000000a1a1b7981 */ /* 0x000ee4000c1e9900 */
[C---:B--2---:R-:W-:Y:S02]  /*46c0*/  IMAD.WIDE R16, R29.reuse, 0x4, R12 ;  /* 0x000000041d107825 */ /* 0x044fe400078e020c */
[----:B------:R0:W2:Y:S04]  /*46d0*/  LDG.E.CONSTANT R3, desc[UR10][R12.64] ;  /* 0x0000000a0c037981 */ /* 0x0000a8000c1e9900 */
[----:B------:R-:W4:Y:S01]  /*46e0*/  LDG.E.CONSTANT R5, desc[UR10][R16.64] ;  /* 0x0000000a10057981 */ /* 0x000f22000c1e9900 */
[----:B------:R-:W-:-:S05]  /*46f0*/  IMAD.WIDE R8, R29, 0x4, R16 ;  /* 0x000000041d087825 */ /* 0x000fca00078e0210 */
[----:B------:R-:W4:Y:S01]  /*4700*/  LDG.E.CONSTANT R7, desc[UR10][R8.64] ;  /* 0x0000000a08077981 */ /* 0x000f22000c1e9900 */
[----:B------:R-:W-:-:S04]  /*4710*/  IMAD.WIDE R14, R29, 0x4, R24 ;  /* 0x000000041d0e7825 */ /* 0x000fc800078e0218 */
[----:B------:R-:W-:-:S04]  /*4720*/  IMAD.WIDE R18, R29, 0x4, R14 ;  /* 0x000000041d127825 */ /* 0x000fc800078e020e */
[----:B------:R-:W-:Y:S01]  /*4730*/  IMAD.WIDE R10, R29, 0x4, R18 ;  /* 0x000000041d0a7825 */ /* 0x000fe200078e0212 */
[----:B0-----:R-:W-:-:S05]  /*4740*/  MOV R13, UR12 ;  /* 0x0000000c000d7c02 */ /* 0x001fca0008000f00 */
[----:B------:R-:W-:-:S04]  /*4750*/  IMAD.WIDE R20, R13, 0x10, R20 ;  /* 0x000000100d147825 */ /* 0x000fc800078e0214 */
[C---:B---3-5:R-:W-:Y:S01]  /*4760*/  FFMA R23, R0.reuse, R27, RZ ;  /* 0x0000001b00177223 */ /* 0x068fe200000000ff */
[----:B--2---:R-:W-:-:S04]  /*4770*/  FFMA R3, R0, R3, RZ ;  /* 0x0000000300037223 */ /* 0x004fc800000000ff */
[----:B------:R0:W-:Y:S01]  /*4780*/  STG.E desc[UR10][R24.64], R23 ;  /* 0x0000001718007986 */ /* 0x0001e2000c10190a */
[----:B----4-:R-:W-:-:S03]  /*4790*/  FFMA R5, R0, R5, RZ ;  /* 0x0000000500057223 */ /* 0x010fc600000000ff */
[----:B------:R3:W-:Y:S01]  /*47a0*/  STG.E desc[UR10][R14.64], R3 ;  /* 0x000000030e007986 */ /* 0x0007e2000c10190a */
[----:B------:R-:W-:-:S03]  /*47b0*/  FFMA R7, R0, R7, RZ ;  /* 0x0000000700077223 */ /* 0x000fc600000000ff */
[----:B------:R3:W-:Y:S04]  /*47c0*/  STG.E desc[UR10][R18.64], R5 ;  /* 0x0000000512007986 */ /* 0x0007e8000c10190a */
[----:B------:R3:W-:Y:S01]  /*47d0*/  STG.E desc[UR10][R10.64], R7 ;  /* 0x000000070a007986 */ /* 0x0007e2000c10190a */
[----:B------:R-:W-:-:S04]  /*47e0*/  IMAD.WIDE R26, R29, 0x4, R8 ;  /* 0x000000041d1a7825 */ /* 0x000fc800078e0208 */
[----:B0-----:R-:W-:-:S07]  /*47f0*/  IMAD.WIDE R24, R29, 0x4, R10 ;  /* 0x000000041d187825 */ /* 0x001fce00078e020a */
.L_x_50:
[----:B------:R-:W-:Y:S05]  /*4800*/  BRA.U !UP1, `(.L_x_26) ;  /* 0x0000000109307547 */ /* 0x000fea000b800000 */
[----:B------:R-:W-:-:S05]  /*4810*/  UMOV UR4, URZ ;  /* 0x000000ff00047c82 */ /* 0x000fca0008000000 */
.L_x_51:
[----:B---3--:R0:W3:Y:S01]  /*4820*/  LDG.E.CONSTANT R3, desc[UR10][R26.64] ;  /* 0x0000000a1a037981 */ /* 0x0080e2000c1e9900 */
[----:B------:R-:W-:Y:S01]  /*4830*/  UIADD3 UR4, UPT, UPT, UR4, 0x1, URZ ;  /* 0x0000000104047890 */ /* 0x000fe2000fffe0ff */
[----:B-1----:R-:W-:Y:S02]  /*4840*/  MOV R7, UR12 ;  /* 0x0000000c00077c02 */ /* 0x002fe40008000f00 */
[----:B------:R-:W-:Y:S01]  /*4850*/  MOV R5, UR9 ;  /* 0x0000000900057c02 */ /* 0x000fe20008000f00 */
[----:B------:R-:W-:Y:S02]  /*4860*/  UISETP.NE.AND UP0, UPT, UR4, UR5, UPT ;  /* 0x000000050400728c */ /* 0x000fe4000bf05270 */
[----:B------:R-:W-:-:S04]  /*4870*/  IMAD.WIDE R20, R7, 0x4, R20 ;  /* 0x0000000407147825 */ /* 0x000fc800078e0214 */
[----:B0-----:R-:W-:-:S04]  /*4880*/  IMAD.WIDE R26, R5, 0x4, R26 ;  /* 0x00000004051a7825 */ /* 0x001fc800078e021a */
[----:B---3-5:R-:W-:-:S05]  /*4890*/  FFMA R3, R0, R3, RZ ;  /* 0x0000000300037223 */ /* 0x028fca00000000ff */
[----:B------:R0:W-:Y:S02]  /*48a0*/  STG.E desc[UR10][R24.64], R3 ;  /* 0x0000000318007986 */ /* 0x0001e4000c10190a */
[----:B0-----:R-:W-:Y:S01]  /*48b0*/  IMAD.WIDE R24, R5, 0x4, R24 ;  /* 0x0000000405187825 */ /* 0x001fe200078e0218 */
[----:B------:R-:W-:Y:S06]  /*48c0*/  BRA.U UP0, `(.L_x_51) ;  /* 0xfffffffd00d47547 */ /* 0x000fec000b83ffff */
.L_x_26:
[----:B------:R-:W4:Y:S02]  /*48d0*/  LDCU.64 UR12, c[0x0][0x3c8] ;  /* 0x00007900ff0c77ac */ /* 0x000f240008000a00 */
[----:B----4-:R-:W-:-:S04]  /*48e0*/  ISETP.NE.U32.AND P0, PT, RZ, UR12, PT ;  /* 0x0000000cff007c0c */ /* 0x010fc8000bf05070 */
[----:B------:R-:W-:-:S13]  /*48f0*/  ISETP.NE.AND.EX P0, PT, RZ, UR13, PT, P0 ;  /* 0x0000000dff007c0c */ /* 0x000fda000bf05300 */
[----:B------:R-:W-:Y:S05]  /*4900*/  @!P0 EXIT ;  /* 0x000000000000894d */ /* 0x000fea0003800000 */
[----:B------:R-:W-:Y:S02]  /*4910*/  UISETP.GE.AND UP0, UPT, UR6, 0x1, UPT ;  /* 0x000000010600788c */ /* 0x000fe4000bf06270 */
[----:B------:R-:W-:-:S04]  /*4920*/  UIMAD UR5, UR9, UR6, URZ ;  /* 0x00000006090572a4 */ /* 0x000fc8000f8e02ff */
[----:B------:R-:W-:-:S13]  /*4930*/  PLOP3.LUT P0, PT, PT, PT, UP0, 0x80, 0x8 ;  /* 0x000000000008781c */ /* 0x000fda0003f0f008 */
[----:B------:R-:W-:Y:S05]  /*4940*/  @!P0 EXIT ;  /* 0x000000000000894d */ /* 0x000fea0003800000 */
[----:B------:R-:W-:Y:S01]  /*4950*/  UIADD3 UR7, UPT, UPT, UR6, -0x1, URZ ;  /* 0xffffffff06077890 */ /* 0x000fe2000fffe0ff */
[----:B-12---:R-:W-:Y:S01]  /*4960*/  IMAD R9, R2, UR5, RZ ;  /* 0x0000000502097c24 */ /* 0x006fe2000f8e02ff */
[----:B------:R-:W-:Y:S01]  /*4970*/  ULOP3.LUT UR4, UR6, 0xf, URZ, 0xc0, !UPT ;  /* 0x0000000f06047892 */ /* 0x000fe2000f8ec0ff */
[----:B------:R-:W-:Y:S01]  /*4980*/  SHF.R.S32.HI R2, RZ, 0x1f, R4 ;  /* 0x0000001fff027819 */ /* 0x000fe20000011404 */
[----:B------:R-:W-:Y:S01]  /*4990*/  UISETP.GE.U32.AND UP0, UPT, UR7, 0xf, UPT ;  /* 0x0000000f0700788c */ /* 0x000fe2000bf06070 */
[----:B---3--:R-:W-:Y:S01]  /*49a0*/  IADD3 R7, PT, PT, RZ, -UR5, RZ ;  /* 0x80000005ff077c10 */ /* 0x008fe2000fffe0ff */
[----:B------:R-:W-:Y:S01]  /*49b0*/  HFMA2 R8, -RZ, RZ, 0, 0 ;  /* 0x00000000ff087431 */ /* 0x000fe200000001ff */
[----:B-----5:R-:W-:Y:S02]  /*49c0*/  IADD3 R0, P1, PT, R4, R9, RZ ;  /* 0x0000000904007210 */ /* 0x020fe40007f3e0ff */
[----:B------:R-:W-:Y:S02]  /*49d0*/  ISETP.NE.AND P0, PT, RZ, UR4, PT ;  /* 0x00000004ff007c0c */ /* 0x000fe4000bf05270 */
[----:B------:R-:W-:-:S02]  /*49e0*/  LEA.HI.X.SX32 R9, R9, R2, 0x1, P1 ;  /* 0x0000000209097211 */ /* 0x000fc400008f0eff */
[----:B------:R-:W-:Y:S01]  /*49f0*/  SHF.R.S32.HI R6, RZ, 0x1f, R7 ;  /* 0x0000001fff067819 */ /* 0x000fe20000011407 */
[----:B------:R-:W-:Y:S08]  /*4a00*/  BRA.U !UP0, `(.L_x_52) ;  /* 0x0000000108d87547 */ /* 0x000ff0000b800000 */
[C---:B------:R-:W-:Y:S01]  /*4a10*/  LEA R12, P1, R7.reuse, R20, 0x2 ;  /* 0x00000014070c7211 */ /* 0x040fe200078210ff */
[----:B------:R-:W-:Y:S01]  /*4a20*/  ULOP3.LUT UR5, UR6, 0x7ffffff0, URZ, 0xc0, !UPT ;  /* 0x7ffffff006057892 */ /* 0x000fe2000f8ec0ff */
[----:B0-----:R-:W-:Y:S02]  /*4a30*/  LEA R10, P3, R0, UR12, 0x2 ;  /* 0x0000000c000a7c11 */ /* 0x001fe4000f8610ff */
[----:B------:R-:W-:Y:S01]  /*4a40*/  IADD3 R12, P2, PT, R12, 0x20, RZ ;  /* 0x000000200c0c7810 */ /* 0x000fe20007f5e0ff */
[----:B------:R-:W-:Y:S01]  /*4a50*/  UIADD3 UR7, UPT, UPT, -UR5, URZ, URZ ;  /* 0x000000ff05077290 */ /* 0x000fe2000fffe1ff */
[----:B------:R-:W-:Y:S02]  /*4a60*/  IADD3 R10, P4, PT, R10, 0x20, RZ ;  /* 0x000000200a0a7810 */ /* 0x000fe40007f9e0ff */
[----:B------:R-:W-:Y:S02]  /*4a70*/  LEA.HI.X R11, R7, R21, R6, 0x2, P1 ;  /* 0x00000015070b7211 */ /* 0x000fe400008f1406 */
[----:B------:R-:W-:-:S02]  /*4a80*/  LEA.HI.X R19, R0, UR13, R9, 0x2, P3 ;  /* 0x0000000d00137c11 */ /* 0x000fc400098f1409 */
[----:B------:R-:W-:Y:S02]  /*4a90*/  MOV R8, UR5 ;  /* 0x0000000500087c02 */ /* 0x000fe40008000f00 */
[----:B------:R-:W-:Y:S02]  /*4aa0*/  IADD3.X R11, PT, PT, RZ, R11, RZ, P2, !PT ;  /* 0x0000000bff0b7210 */ /* 0x000fe400017fe4ff */
[----:B------:R-:W-:-:S07]  /*4ab0*/  IADD3.X R19, PT, PT, RZ, R19, RZ, P4, !PT ;  /* 0x00000013ff137210 */ /* 0x000fce00027fe4ff */
.L_x_53:
[----:B------:R-:W-:Y:S02]  /*4ac0*/  MOV R4, R12 ;  /* 0x0000000c00047202 */ /* 0x000fe40000000f00 */
[----:B------:R-:W-:-:S05]  /*4ad0*/  MOV R5, R11 ;  /* 0x0000000b00057202 */ /* 0x000fca0000000f00 */
[----:B------:R-:W2:Y:S01]  /*4ae0*/  LDG.E R11, desc[UR10][R4.64+-0x20] ;  /* 0xffffe00a040b7981 */ /* 0x000ea2000c1e1900 */
[----:B-1----:R-:W-:Y:S02]  /*4af0*/  MOV R2, R10 ;  /* 0x0000000a00027202 */ /* 0x002fe40000000f00 */
[----:B------:R-:W-:-:S05]  /*4b00*/  MOV R3, R19 ;  /* 0x0000001300037202 */ /* 0x000fca0000000f00 */
[----:B--2---:R0:W-:Y:S04]  /*4b10*/  STG.E desc[UR10][R2.64+-0x20], R11 ;  /* 0xffffe00b02007986 */ /* 0x0041e8000c10190a */
[----:B------:R-:W2:Y:S04]  /*4b20*/  LDG.E R13, desc[UR10][R4.64+-0x1c] ;  /* 0xffffe40a040d7981 */ /* 0x000ea8000c1e1900 */
[----:B--2---:R1:W-:Y:S04]  /*4b30*/  STG.E desc[UR10][R2.64+-0x1c], R13 ;  /* 0xffffe40d02007986 */ /* 0x0043e8000c10190a */
[----:B------:R-:W2:Y:S04]  /*4b40*/  LDG.E R15, desc[UR10][R4.64+-0x18] ;  /* 0xffffe80a040f7981 */ /* 0x000ea8000c1e1900 */
[----:B--2---:R2:W-:Y:S04]  /*4b50*/  STG.E desc[UR10][R2.64+-0x18], R15 ;  /* 0xffffe80f02007986 */ /* 0x0045e8000c10190a */
[----:B------:R-:W3:Y:S04]  /*4b60*/  LDG.E R17, desc[UR10][R4.64+-0x14] ;  /* 0xffffec0a04117981 */ /* 0x000ee8000c1e1900 */
[----:B---3--:R3:W-:Y:S04]  /*4b70*/  STG.E desc[UR10][R2.64+-0x14], R17 ;  /* 0xffffec1102007986 */ /* 0x0087e8000c10190a */
[----:B------:R-:W4:Y:S04]  /*4b80*/  LDG.E R19, desc[UR10][R4.64+-0x10] ;  /* 0xfffff00a04137981 */ /* 0x000f28000c1e1900 */
[----:B----4-:R4:W-:Y:S04]  /*4b90*/  STG.E desc[UR10][R2.64+-0x10], R19 ;  /* 0xfffff01302007986 */ /* 0x0109e8000c10190a */
[----:B------:R-:W5:Y:S04]  /*4ba0*/  LDG.E R23, desc[UR10][R4.64+-0xc] ;  /* 0xfffff40a04177981 */ /* 0x000f68000c1e1900 */
[----:B-----5:R5:W-:Y:S04]  /*4bb0*/  STG.E desc[UR10][R2.64+-0xc], R23 ;  /* 0xfffff41702007986 */ /* 0x020be8000c10190a */
[----:B0-----:R-:W2:Y:S04]  /*4bc0*/  LDG.E R11, desc[UR10][R4.64+-0x8] ;  /* 0xfffff80a040b7981 */ /* 0x001ea8000c1e1900 */
[----:B--2---:R0:W-:Y:S04]  /*4bd0*/  STG.E desc[UR10][R2.64+-0x8], R11 ;  /* 0xfffff80b02007986 */ /* 0x0041e8000c10190a */
[----:B-1----:R-:W2:Y:S04]  /*4be0*/  LDG.E R13, desc[UR10][R4.64+-0x4] ;  /* 0xfffffc0a040d7981 */ /* 0x002ea8000c1e1900 */
[----:B--2---:R1:W-:Y:S04]  /*4bf0*/  STG.E desc[UR10][R2.64+-0x4], R13 ;  /* 0xfffffc0d02007986 */ /* 0x0043e8000c10190a */
[----:B------:R-:W2:Y:S04]  /*4c00*/  LDG.E R15, desc[UR10][R4.64] ;  /* 0x0000000a040f7981 */ /* 0x000ea8000c1e1900 */
[----:B--2---:R2:W-:Y:S04]  /*4c10*/  STG.E desc[UR10][R2.64], R15 ;  /* 0x0000000f02007986 */ /* 0x0045e8000c10190a */
[----:B---3--:R-:W3:Y:S04]  /*4c20*/  LDG.E R17, desc[UR10][R4.64+0x4] ;  /* 0x0000040a04117981 */ /* 0x008ee8000c1e1900 */
[----:B---3--:R3:W-:Y:S04]  /*4c30*/  STG.E desc[UR10][R2.64+0x4], R17 ;  /* 0x0000041102007986 */ /* 0x0087e8000c10190a */
[----:B----4-:R-:W4:Y:S04]  /*4c40*/  LDG.E R19, desc[UR10][R4.64+0x8] ;  /* 0x0000080a04137981 */ /* 0x010f28000c1e1900 */
[----:B----4-:R-:W-:Y:S04]  /*4c50*/  STG.E desc[UR10][R2.64+0x8], R19 ;  /* 0x0000081302007986 */ /* 0x010fe8000c10190a */
[----:B-----5:R-:W4:Y:S04]  /*4c60*/  LDG.E R23, desc[UR10][R4.64+0xc] ;  /* 0x00000c0a04177981 */ /* 0x020f28000c1e1900 */
[----:B----4-:R-:W-:Y:S04]  /*4c70*/  STG.E desc[UR10][R2.64+0xc], R23 ;  /* 0x00000c1702007986 */ /* 0x010fe8000c10190a */
[----:B0-----:R-:W4:Y:S04]  /*4c80*/  LDG.E R11, desc[UR10][R4.64+0x10] ;  /* 0x0000100a040b7981 */ /* 0x001f28000c1e1900 */
[----:B----4-:R0:W-:Y:S04]  /*4c90*/  STG.E desc[UR10][R2.64+0x10], R11 ;  /* 0x0000100b02007986 */ /* 0x0101e8000c10190a */
[----:B-1----:R-:W4:Y:S04]  /*4ca0*/  LDG.E R13, desc[UR10][R4.64+0x14] ;  /* 0x0000140a040d7981 */ /* 0x002f28000c1e1900 */
[----:B----4-:R1:W-:Y:S04]  /*4cb0*/  STG.E desc[UR10][R2.64+0x14], R13 ;  /* 0x0000140d02007986 */ /* 0x0103e8000c10190a */
[----:B--2---:R-:W2:Y:S04]  /*4cc0*/  LDG.E R15, desc[UR10][R4.64+0x18] ;  /* 0x0000180a040f7981 */ /* 0x004ea8000c1e1900 */
[----:B--2---:R1:W-:Y:S04]  /*4cd0*/  STG.E desc[UR10][R2.64+0x18], R15 ;  /* 0x0000180f02007986 */ /* 0x0043e8000c10190a */
[----:B---3--:R-:W2:Y:S01]  /*4ce0*/  LDG.E R17, desc[UR10][R4.64+0x1c] ;  /* 0x00001c0a04117981 */ /* 0x008ea2000c1e1900 */
[----:B------:R-:W-:Y:S01]  /*4cf0*/  UIADD3 UR7, UPT, UPT, UR7, 0x10, URZ ;  /* 0x0000001007077890 */ /* 0x000fe2000fffe0ff */
[----:B------:R-:W-:-:S02]  /*4d00*/  IADD3 R12, P1, PT, R4, 0x40, RZ ;  /* 0x00000040040c7810 */ /* 0x000fc40007f3e0ff */
[----:B------:R-:W-:Y:S01]  /*4d10*/  IADD3 R10, P2, PT, R2, 0x40, RZ ;  /* 0x00000040020a7810 */ /* 0x000fe20007f5e0ff */
[----:B------:R-:W-:Y:S01]  /*4d20*/  UISETP.NE.AND UP0, UPT, UR7, URZ, UPT ;  /* 0x000000ff0700728c */ /* 0x000fe2000bf05270 */
[----:B0-----:R-:W-:Y:S02]  /*4d30*/  IADD3.X R11, PT, PT, RZ, R5, RZ, P1, !PT ;  /* 0x00000005ff0b7210 */ /* 0x001fe40000ffe4ff */
[----:B------:R-:W-:Y:S01]  /*4d40*/  IADD3.X R19, PT, PT, RZ, R3, RZ, P2, !PT ;  /* 0x00000003ff137210 */ /* 0x000fe200017fe4ff */
[----:B--2---:R1:W-:Y:S05]  /*4d50*/  STG.E desc[UR10][R2.64+0x1c], R17 ;  /* 0x00001c1102007986 */ /* 0x0043ea000c10190a */
[----:B------:R-:W-:Y:S05]  /*4d60*/  BRA.U UP0, `(.L_x_53) ;  /* 0xfffffffd00547547 */ /* 0x000fea000b83ffff */
.L_x_52:
[----:B------:R-:W-:Y:S05]  /*4d70*/  @!P0 EXIT ;  /* 0x000000000000894d */ /* 0x000fea0003800000 */
[----:B------:R-:W-:Y:S02]  /*4d80*/  UISETP.GE.U32.AND UP0, UPT, UR4, 0x8, UPT ;  /* 0x000000080400788c */ /* 0x000fe4000bf06070 */
[----:B------:R-:W-:-:S06]  /*4d90*/  ULOP3.LUT UR5, UR6, 0x7, URZ, 0xc0, !UPT ;  /* 0x0000000706057892 */ /* 0x000fcc000f8ec0ff */
[----:B------:R-:W-:Y:S01]  /*4da0*/  ISETP.NE.AND P0, PT, RZ, UR5, PT ;  /* 0x00000005ff007c0c */ /* 0x000fe2000bf05270 */
[----:B------:R-:W-:-:S12]  /*4db0*/  BRA.U !UP0, `(.L_x_54) ;  /* 0x0000000108647547 */ /* 0x000fd8000b800000 */
[----:B-1----:R-:W-:-:S04]  /*4dc0*/  IADD3 R3, P1, PT, R8, R7, RZ ;  /* 0x0000000708037210 */ /* 0x002fc80007f3e0ff */
[----:B------:R-:W-:Y:S02]  /*4dd0*/  IADD3.X R4, PT, PT, RZ, R6, RZ, P1, !PT ;  /* 0x00000006ff047210 */ /* 0x000fe40000ffe4ff */
[----:B------:R-:W-:-:S04]  /*4de0*/  LEA R2, P1, R3, R20, 0x2 ;  /* 0x0000001403027211 */ /* 0x000fc800078210ff */
[----:B------:R-:W-:-:S05]  /*4df0*/  LEA.HI.X R3, R3, R21, R4, 0x2, P1 ;  /* 0x0000001503037211 */ /* 0x000fca00008f1404 */
[----:B0-----:R-:W2:Y:S01]  /*4e00*/  LDG.E R11, desc[UR10][R2.64] ;  /* 0x0000000a020b7981 */ /* 0x001ea2000c1e1900 */
[----:B------:R-:W-:-:S04]  /*4e10*/  IADD3 R5, P1, PT, R8, R0, RZ ;  /* 0x0000000008057210 */ /* 0x000fc80007f3e0ff */
[----:B------:R-:W-:Y:S02]  /*4e20*/  IADD3.X R10, PT, PT, RZ, R9, RZ, P1, !PT ;  /* 0x00000009ff0a7210 */ /* 0x000fe40000ffe4ff */
[----:B------:R-:W-:-:S04]  /*4e30*/  LEA R4, P1, R5, UR12, 0x2 ;  /* 0x0000000c05047c11 */ /* 0x000fc8000f8210ff */
[----:B------:R-:W-:-:S05]  /*4e40*/  LEA.HI.X R5, R5, UR13, R10, 0x2, P1 ;  /* 0x0000000d05057c11 */ /* 0x000fca00088f140a */
[----:B--2---:R0:W-:Y:S04]  /*4e50*/  STG.E desc[UR10][R4.64], R11 ;  /* 0x0000000b04007986 */ /* 0x0041e8000c10190a */
[----:B------:R-:W2:Y:S04]  /*4e60*/  LDG.E R13, desc[UR10][R2.64+0x4] ;  /* 0x0000040a020d7981 */ /* 0x000ea8000c1e1900 */
[----:B--2---:R1:W-:Y:S04]  /*4e70*/  STG.E desc[UR10][R4.64+0x4], R13 ;  /* 0x0000040d04007986 */ /* 0x0043e8000c10190a */
[----:B------:R-:W2:Y:S04]  /*4e80*/  LDG.E R15, desc[UR10][R2.64+0x8] ;  /* 0x0000080a020f7981 */ /* 0x000ea8000c1e1900 */
[----:B--2---:R2:W-:Y:S04]  /*4e90*/  STG.E desc[UR10][R4.64+0x8], R15 ;  /* 0x0000080f04007986 */ /* 0x0045e8000c10190a */
[----:B------:R-:W3:Y:S04]  /*4ea0*/  LDG.E R17, desc[UR10][R2.64+0xc] ;  /* 0x00000c0a02117981 */ /* 0x000ee8000c1e1900 */
[----:B---3--:R2:W-:Y:S04]  /*4eb0*/  STG.E desc[UR10][R4.64+0xc], R17 ;  /* 0x00000c1104007986 */ /* 0x0085e8000c10190a */
[----:B------:R-:W3:Y:S04]  /*4ec0*/  LDG.E R19, desc[UR10][R2.64+0x10] ;  /* 0x0000100a02137981 */ /* 0x000ee8000c1e1900 */
[----:B---3--:R2:W-:Y:S04]  /*4ed0*/  STG.E desc[UR10][R4.64+0x10], R19 ;  /* 0x0000101304007986 */ /* 0x0085e8000c10190a */
[----:B------:R-:W3:Y:S04]  /*4ee0*/  LDG.E R23, desc[UR10][R2.64+0x14] ;  /* 0x0000140a02177981 */ /* 0x000ee8000c1e1900 */
[----:B---3--:R2:W-:Y:S04]  /*4ef0*/  STG.E desc[UR10][R4.64+0x14], R23 ;  /* 0x0000141704007986 */ /* 0x0085e8000c10190a */
[----:B0-----:R-:W3:Y:S04]  /*4f00*/  LDG.E R11, desc[UR10][R2.64+0x18] ;  /* 0x0000180a020b7981 */ /* 0x001ee8000c1e1900 */
[----:B---3--:R2:W-:Y:S04]  /*4f10*/  STG.E desc[UR10][R4.64+0x18], R11 ;  /* 0x0000180b04007986 */ /* 0x0085e8000c10190a */
[----:B-1----:R-:W3:Y:S01]  /*4f20*/  LDG.E R13, desc[UR10][R2.64+0x1c] ;  /* 0x00001c0a020d7981 */ /* 0x002ee2000c1e1900 */
[----:B------:R-:W-:-:S03]  /*4f30*/  IADD3 R8, PT, PT, R8, 0x8, RZ ;  /* 0x0000000808087810 */ /* 0x000fc60007ffe0ff */
[----:B---3--:R2:W-:Y:S04]  /*4f40*/  STG.E desc[UR10][R4.64+0x1c], R13 ;  /* 0x00001c0d04007986 */ /* 0x0085e8000c10190a */
.L_x_54:
[----:B------:R-:W-:Y:S05]  /*4f50*/  @!P0 EXIT ;  /* 0x000000000000894d */ /* 0x000fea0003800000 */
[----:B------:R-:W-:Y:S02]  /*4f60*/  UISETP.GE.U32.AND UP0, UPT, UR5, 0x4, UPT ;  /* 0x000000040500788c */ /* 0x000fe4000bf06070 */
[----:B------:R-:W-:-:S06]  /*4f70*/  ULOP3.LUT UR4, UR6, 0x3, URZ, 0xc0, !UPT ;  /* 0x0000000306047892 */ /* 0x000fcc000f8ec0ff */
[----:B------:R-:W-:Y:S01]  /*4f80*/  ISETP.NE.AND P1, PT, RZ, UR4, PT ;  /* 0x00000004ff007c0c */ /* 0x000fe2000bf25270 */
[----:B------:R-:W-:-:S12]  /*4f90*/  BRA.U !UP0, `(.L_x_55) ;  /* 0x0000000108447547 */ /* 0x000fd8000b800000 */
[----:B-1----:R-:W-:-:S04]  /*4fa0*/  IADD3 R3, P0, PT, R8, R7, RZ ;  /* 0x0000000708037210 */ /* 0x002fc80007f1e0ff */
[----:B--2---:R-:W-:Y:S02]  /*4fb0*/  IADD3.X R4, PT, PT, RZ, R6, RZ, P0, !PT ;  /* 0x00000006ff047210 */ /* 0x004fe400007fe4ff */
        /* <DEDUP_REMOVED lines=12> */
[----:B------:R-:W2:Y:S01]  /*5080*/  LDG.E R17, desc[UR10][R2.64+0xc] ;  /* 0x00000c0a02117981 */ /* 0x000ea2000c1e1900 */
[----:B------:R-:W-:-:S03]  /*5090*/  IADD3 R8, PT, PT, R8, 0x4, RZ ;  /* 0x0000000408087810 */ /* 0x000fc60007ffe0ff */
[----:B--2---:R3:W-:Y:S04]  /*50a0*/  STG.E desc[UR10][R4.64+0xc], R17 ;  /* 0x00000c1104007986 */ /* 0x0047e8000c10190a */
.L_x_55:
[----:B------:R-:W-:Y:S05]  /*50b0*/  @!P1 EXIT ;  /* 0x000000000000994d */ /* 0x000fea0003800000 */
[C---:B------:R-:W-:Y:S01]  /*50c0*/  IADD3 R7, P2, PT, R8.reuse, R7, RZ ;  /* 0x0000000708077210 */ /* 0x040fe20007f5e0ff */
[----:B------:R-:W-:Y:S01]  /*50d0*/  UIADD3 UR4, UPT, UPT, -UR4, URZ, URZ ;  /* 0x000000ff04047290 */ /* 0x000fe2000fffe1ff */
[----:B------:R-:W-:Y:S02]  /*50e0*/  IADD3 R8, P0, PT, R8, R0, RZ ;  /* 0x0000000008087210 */ /* 0x000fe40007f1e0ff */
[----:B------:R-:W-:Y:S02]  /*50f0*/  LEA R0, P3, R7, R20, 0x2 ;  /* 0x0000001407007211 */ /* 0x000fe400078610ff */
[----:B------:R-:W-:Y:S02]  /*5100*/  IADD3.X R20, PT, PT, RZ, R6, RZ, P2, !PT ;  /* 0x00000006ff147210 */ /* 0x000fe400017fe4ff */
[----:B--23--:R-:W-:Y:S02]  /*5110*/  LEA R4, P1, R8, UR12, 0x2 ;  /* 0x0000000c08047c11 */ /* 0x00cfe4000f8210ff */
[----:B------:R-:W-:-:S02]  /*5120*/  IADD3.X R9, PT, PT, RZ, R9, RZ, P0, !PT ;  /* 0x00000009ff097210 */ /* 0x000fc400007fe4ff */
[----:B------:R-:W-:Y:S02]  /*5130*/  LEA.HI.X R21, R7, R21, R20, 0x2, P3 ;  /* 0x0000001507157211 */ /* 0x000fe400018f1414 */
[----:B------:R-:W-:-:S07]  /*5140*/  LEA.HI.X R7, R8, UR13, R9, 0x2, P1 ;  /* 0x0000000d08077c11 */ /* 0x000fce00088f1409 */
.L_x_56:
[----:B-12---:R-:W-:Y:S02]  /*5150*/  MOV R2, R0 ;  /* 0x0000000000027202 */ /* 0x006fe40000000f00 */
[----:B------:R-:W-:-:S05]  /*5160*/  MOV R3, R21 ;  /* 0x0000001500037202 */ /* 0x000fca0000000f00 */
[----:B------:R1:W2:Y:S01]  /*5170*/  LDG.E R5, desc[UR10][R2.64] ;  /* 0x0000000a02057981 */ /* 0x0002a2000c1e1900 */
[----:B------:R-:W-:Y:S01]  /*5180*/  UIADD3 UR4, UPT, UPT, UR4, 0x1, URZ ;  /* 0x0000000104047890 */ /* 0x000fe2000fffe0ff */
[----:B------:R-:W-:-:S03]  /*5190*/  IADD3 R0, P1, PT, R0, 0x4, RZ ;  /* 0x0000000400007810 */ /* 0x000fc60007f3e0ff */
[----:B------:R-:W-:Y:S01]  /*51a0*/  UISETP.NE.AND UP0, UPT, UR4, URZ, UPT ;  /* 0x000000ff0400728c */ /* 0x000fe2000bf05270 */
[----:B------:R-:W-:Y:S02]  /*51b0*/  IADD3.X R21, PT, PT, RZ, R21, RZ, P1, !PT ;  /* 0x00000015ff157210 */ /* 0x000fe40000ffe4ff */
[----:B-1----:R-:W-:Y:S02]  /*51c0*/  MOV R2, R4 ;  /* 0x0000000400027202 */ /* 0x002fe40000000f00 */
[----:B------:R-:W-:Y:S02]  /*51d0*/  MOV R3, R7 ;  /* 0x0000000700037202 */ /* 0x000fe40000000f00 */
[----:B------:R-:W-:-:S04]  /*51e0*/  IADD3 R4, P0, PT, R4, 0x4, RZ ;  /* 0x0000000404047810 */ /* 0x000fc80007f1e0ff */
[----:B------:R-:W-:Y:S01]  /*51f0*/  IADD3.X R7, PT, PT, RZ, R7, RZ, P0, !PT ;  /* 0x00000007ff077210 */ /* 0x000fe200007fe4ff */
[----:B--2---:R2:W-:Y:S01]  /*5200*/  STG.E desc[UR10][R2.64], R5 ;  /* 0x0000000502007986 */ /* 0x0045e2000c10190a */
[----:B------:R-:W-:Y:S07]  /*5210*/  BRA.U UP0, `(.L_x_56) ;  /* 0xfffffffd00cc7547 */ /* 0x000fee000b83ffff */
[----:B------:R-:W-:Y:S05]  /*5220*/  EXIT ;  /* 0x000000000000794d */ /* 0x000fea0003800000 */
.L_x_57:
        /* <DEDUP_REMOVED lines=13> */
.L_x_59:


//--------------------- .nv.shared.reserved.0     --------------------------
	.section	.nv.shared.reserved.0,"aw",@nobits
	.weak		__nv_reservedSMEM_offset_0_alias
	.size		__nv_reservedSMEM_offset_0_alias, 0, 64
	.other		__nv_reservedSMEM_offset_0_alias,@"STO_CUDA_RESERVED_SHARED STV_DEFAULT"
__nv_reservedSMEM_offset_0_alias:
	.zero		0
	.zero		64


//--------------------- .nv.constant0._Z25selective_scan_bwd_kernelIfEvPKT_S2_S2_S2_S2_S2_S2_S2_S2_PS0_S3_S3_S3_S3_S3_S3_iiii --------------------------
	.section	.nv.constant0._Z25selective_scan_bwd_kernelIfEvPKT_S2_S2_S2_S2_S2_S2_S2_S2_PS0_S3_S3_S3_S3_S3_S3_iiii,"a",@progbits
	.sectionflags	@""
	.align	4
.nv.constant0._Z25selective_scan_bwd_kernelIfEvPKT_S2_S2_S2_S2_S2_S2_S2_S2_PS0_S3_S3_S3_S3_S3_S3_iiii:
	.zero		1040


//--------------------- .nv.constant0._Z25selective_scan_fwd_kernelIfEvPKT_S2_S2_S2_S2_S2_S2_PS0_S3_S3_iiii --------------------------
	.section	.nv.constant0._Z25selective_scan_fwd_kernelIfEvPKT_S2_S2_S2_S2_S2_S2_PS0_S3_S3_iiii,"a",@progbits
	.sectionflags	@""
	.align	4
.nv.constant0._Z25selective_scan_fwd_kernelIfEvPKT_S2_S2_S2_S2_S2_S2_PS0_S3_S3_iiii:
	.zero		992


//--------------------- SYMBOLS --------------------------

	.type		.nv.reservedSmem.offset0,@object
	.size		.nv.reservedSmem.offset0,0x4
